	.target	sm_100a

	.elftype	@"ET_EXEC"


//--------------------- .note.nv.tkinfo           --------------------------
	.section	.note.nv.tkinfo,"",@"SHT_NOTE"
	.sectionflags	@"SHF_NOTE_NV_TKINFO"
	.tkinfo
        /*0018*/ 	.word	0x00000002
        /*0030*/ 	.string	""
        /*0030*/ 	.string	"ptxas"
        /*0030*/ 	.string	"Cuda compilation tools, release 13.0, V13.0.88"
        /*0030*/ 	.string	"Build cuda_13.0.r13.0/compiler.36424714_0"
        /*0030*/ 	.string	"-arch sm_100a -m 64 "



//--------------------- .note.nv.cuinfo           --------------------------
	.section	.note.nv.cuinfo,"",@"SHT_NOTE"
	.sectionflags	@"SHF_NOTE_NV_CUINFO"
        /*0018*/ 	.short	0x0002
        /*001a*/ 	.short	0x0064
        /*001c*/ 	.short	0x0082
	.zero		2


//--------------------- .nv.info                  --------------------------
	.section	.nv.info,"",@"SHT_CUDA_INFO"
	.align	4


	//----- nvinfo : EIATTR_REGCOUNT
	.align		4
        /*0000*/ 	.byte	0x04, 0x2f
        /*0002*/ 	.short	(.L_19 - .L_18)
	.align		4
.L_18:
        /*0004*/ 	.word	index@(_ZN7cutlass13device_kernelINS_4gemm6kernel13GemmUniversalIN4cute5tupleIJiiiiEEENS1_10collective13CollectiveMmaINS1_35MainloopSm100TmaUmmaWarpSpecializedILi5ELi2ELi4ENS5_IJNS4_1CILi2EEENSA_ILi4EEENSA_ILi1EEEEEEEENS5_IJNSA_ILi128EEESG_NSA_ILi64EEEEEENS_6half_tENS5_IJlSD_lEEESJ_SK_NS4_8TiledMMAINS4_8MMA_AtomIJNS4_26SM100_MMA_F16BF16_2x1SM_SSISJ_SJ_fLi128ELi128ELNS4_4UMMA5MajorE0ELSP_0ELNSO_7ScaleInE0ELSQ_0EEEEEENS4_6LayoutINS5_IJSD_SD_SD_EEENS5_IJNSA_ILi0EEESV_SV_EEEEENS5_IJNS4_10UnderscoreESY_SY_EEEEENS4_28SM100_TMA_2SM_LOAD_MULTICASTENS4_14ComposedLayoutINS4_7SwizzleILi3ELi4ELi3EEENS4_18smem_ptr_flag_bitsILi16EEENST_INS5_IJNSA_ILi8EEESH_EEENS5_IJSH_SD_EEEEEEEvNS4_8identityENS4_18SM100_TMA_2SM_LOADES1B_vS1C_EENS_8epilogue10collective18CollectiveEpilogueINS1F_23Sm100TmaWarpSpecializedILi4ELi2ELi16ELb1ELb0EEEJNS5_IJSH_SG_SH_EEENS5_IJNST_ISH_SD_EENST_INS5_IJNSA_ILi16EEESB_EEENS5_IJSD_SH_EEEEEEEESJ_SK_SJ_SK_NS1F_6fusion15FusionCallbacksIS1J_NS1R_17LinearCombinationISJ_fSJ_fLNS_15FloatRoundStyleE2EEES1K_S1Q_JEEENS4_5SM1004TMEM4LOAD26SM100_TMEM_LOAD_32dp32b16xENS4_13SM90_TMA_LOADENS12_INS13_ILi1ELi4ELi3EEES16_NST_INS5_IJS17_S1M_EEENS5_IJS1M_SD_EEEEEEENS4_39AutoVectorizingCopyWithAssumedAlignmentILi128EEENS4_14SM90_TMA_STOREES26_S28_S28_EEEvvEEEEvNT_6ParamsE)
        /*0008*/ 	.word	0x00000045


	//----- nvinfo : EIATTR_FRAME_SIZE
	.align		4
.L_19:
        /*000c*/ 	.byte	0x04, 0x11
        /*000e*/ 	.short	(.L_21 - .L_20)
	.align		4
.L_20:
        /*0010*/ 	.word	index@($__internal_2_$__cuda_sm10x_tcgen05_guardrail_trap_unallocated_columns_being_dealloced)
        /*0014*/ 	.word	0x00000000


	//----- nvinfo : EIATTR_FRAME_SIZE
	.align		4
.L_21:
        /*0018*/ 	.byte	0x04, 0x11
        /*001a*/ 	.short	(.L_23 - .L_22)
	.align		4
.L_22:
        /*001c*/ 	.word	index@($__internal_1_$__cuda_sm10x_tcgen05_guardrail_trap_phase_invalid_during_alloc)
        /*0020*/ 	.word	0x00000000


	//----- nvinfo : EIATTR_FRAME_SIZE
	.align		4
.L_23:
        /*0024*/ 	.byte	0x04, 0x11
        /*0026*/ 	.short	(.L_25 - .L_24)
	.align		4
.L_24:
        /*0028*/ 	.word	index@($__internal_0_$__cuda_sm10x_tcgen05_guardrail_trap_col_being_dealloced_not_returned_by_alloc)
        /*002c*/ 	.word	0x00000000


	//----- nvinfo : EIATTR_FRAME_SIZE
	.align		4
.L_25:
        /*0030*/ 	.byte	0x04, 0x11
        /*0032*/ 	.short	(.L_27 - .L_26)
	.align		4
.L_26:
        /*0034*/ 	.word	index@(_ZN7cutlass13device_kernelINS_4gemm6kernel13GemmUniversalIN4cute5tupleIJiiiiEEENS1_10collective13CollectiveMmaINS1_35MainloopSm100TmaUmmaWarpSpecializedILi5ELi2ELi4ENS5_IJNS4_1CILi2EEENSA_ILi4EEENSA_ILi1EEEEEEEENS5_IJNSA_ILi128EEESG_NSA_ILi64EEEEEENS_6half_tENS5_IJlSD_lEEESJ_SK_NS4_8TiledMMAINS4_8MMA_AtomIJNS4_26SM100_MMA_F16BF16_2x1SM_SSISJ_SJ_fLi128ELi128ELNS4_4UMMA5MajorE0ELSP_0ELNSO_7ScaleInE0ELSQ_0EEEEEENS4_6LayoutINS5_IJSD_SD_SD_EEENS5_IJNSA_ILi0EEESV_SV_EEEEENS5_IJNS4_10UnderscoreESY_SY_EEEEENS4_28SM100_TMA_2SM_LOAD_MULTICASTENS4_14ComposedLayoutINS4_7SwizzleILi3ELi4ELi3EEENS4_18smem_ptr_flag_bitsILi16EEENST_INS5_IJNSA_ILi8EEESH_EEENS5_IJSH_SD_EEEEEEEvNS4_8identityENS4_18SM100_TMA_2SM_LOADES1B_vS1C_EENS_8epilogue10collective18CollectiveEpilogueINS1F_23Sm100TmaWarpSpecializedILi4ELi2ELi16ELb1ELb0EEEJNS5_IJSH_SG_SH_EEENS5_IJNST_ISH_SD_EENST_INS5_IJNSA_ILi16EEESB_EEENS5_IJSD_SH_EEEEEEEESJ_SK_SJ_SK_NS1F_6fusion15FusionCallbacksIS1J_NS1R_17LinearCombinationISJ_fSJ_fLNS_15FloatRoundStyleE2EEES1K_S1Q_JEEENS4_5SM1004TMEM4LOAD26SM100_TMEM_LOAD_32dp32b16xENS4_13SM90_TMA_LOADENS12_INS13_ILi1ELi4ELi3EEES16_NST_INS5_IJS17_S1M_EEENS5_IJS1M_SD_EEEEEEENS4_39AutoVectorizingCopyWithAssumedAlignmentILi128EEENS4_14SM90_TMA_STOREES26_S28_S28_EEEvvEEEEvNT_6ParamsE)
        /*0038*/ 	.word	0x00000000


	//----- nvinfo : EIATTR_MIN_STACK_SIZE
	.align		4
.L_27:
        /*003c*/ 	.byte	0x04, 0x12
        /*003e*/ 	.short	(.L_29 - .L_28)
	.align		4
.L_28:
        /*0040*/ 	.word	index@(_ZN7cutlass13device_kernelINS_4gemm6kernel13GemmUniversalIN4cute5tupleIJiiiiEEENS1_10collective13CollectiveMmaINS1_35MainloopSm100TmaUmmaWarpSpecializedILi5ELi2ELi4ENS5_IJNS4_1CILi2EEENSA_ILi4EEENSA_ILi1EEEEEEEENS5_IJNSA_ILi128EEESG_NSA_ILi64EEEEEENS_6half_tENS5_IJlSD_lEEESJ_SK_NS4_8TiledMMAINS4_8MMA_AtomIJNS4_26SM100_MMA_F16BF16_2x1SM_SSISJ_SJ_fLi128ELi128ELNS4_4UMMA5MajorE0ELSP_0ELNSO_7ScaleInE0ELSQ_0EEEEEENS4_6LayoutINS5_IJSD_SD_SD_EEENS5_IJNSA_ILi0EEESV_SV_EEEEENS5_IJNS4_10UnderscoreESY_SY_EEEEENS4_28SM100_TMA_2SM_LOAD_MULTICASTENS4_14ComposedLayoutINS4_7SwizzleILi3ELi4ELi3EEENS4_18smem_ptr_flag_bitsILi16EEENST_INS5_IJNSA_ILi8EEESH_EEENS5_IJSH_SD_EEEEEEEvNS4_8identityENS4_18SM100_TMA_2SM_LOADES1B_vS1C_EENS_8epilogue10collective18CollectiveEpilogueINS1F_23Sm100TmaWarpSpecializedILi4ELi2ELi16ELb1ELb0EEEJNS5_IJSH_SG_SH_EEENS5_IJNST_ISH_SD_EENST_INS5_IJNSA_ILi16EEESB_EEENS5_IJSD_SH_EEEEEEEESJ_SK_SJ_SK_NS1F_6fusion15FusionCallbacksIS1J_NS1R_17LinearCombinationISJ_fSJ_fLNS_15FloatRoundStyleE2EEES1K_S1Q_JEEENS4_5SM1004TMEM4LOAD26SM100_TMEM_LOAD_32dp32b16xENS4_13SM90_TMA_LOADENS12_INS13_ILi1ELi4ELi3EEES16_NST_INS5_IJS17_S1M_EEENS5_IJS1M_SD_EEEEEEENS4_39AutoVectorizingCopyWithAssumedAlignmentILi128EEENS4_14SM90_TMA_STOREES26_S28_S28_EEEvvEEEEvNT_6ParamsE)
        /*0044*/ 	.word	0x00000000
.L_29:


//--------------------- .nv.compat                --------------------------
	.section	.nv.compat,"",@"SHT_CUDA_COMPAT_INFO"
	.align	4
        /*0000*/ 	.byte	0x02, 0x09, 0x01, 0x00, 0x02, 0x02, 0x02, 0x00, 0x02, 0x05, 0x05, 0x00, 0x03, 0x07, 0x01, 0x01
        /*0010*/ 	.byte	0x02, 0x03, 0x01, 0x00, 0x02, 0x06, 0x01, 0x00, 0x04, 0x0b, 0x08, 0x00, 0x09, 0x00, 0x00, 0x00
        /*0020*/ 	.byte	0x00, 0x00, 0x00, 0x00


//--------------------- .nv.info._ZN7cutlass13device_kernelINS_4gemm6kernel13GemmUniversalIN4cute5tupleIJiiiiEEENS1_10collective13CollectiveMmaINS1_35MainloopSm100TmaUmmaWarpSpecializedILi5ELi2ELi4ENS5_IJNS4_1CILi2EEENSA_ILi4EEENSA_ILi1EEEEEEEENS5_IJNSA_ILi128EEESG_NSA_ILi64EEEEEENS_6half_tENS5_IJlSD_lEEESJ_SK_NS4_8TiledMMAINS4_8MMA_AtomIJNS4_26SM100_MMA_F16BF16_2x1SM_SSISJ_SJ_fLi128ELi128ELNS4_4UMMA5MajorE0ELSP_0ELNSO_7ScaleInE0ELSQ_0EEEEEENS4_6LayoutINS5_IJSD_SD_SD_EEENS5_IJNSA_ILi0EEESV_SV_EEEEENS5_IJNS4_10UnderscoreESY_SY_EEEEENS4_28SM100_TMA_2SM_LOAD_MULTICASTENS4_14ComposedLayoutINS4_7SwizzleILi3ELi4ELi3EEENS4_18smem_ptr_flag_bitsILi16EEENST_INS5_IJNSA_ILi8EEESH_EEENS5_IJSH_SD_EEEEEEEvNS4_8identityENS4_18SM100_TMA_2SM_LOADES1B_vS1C_EENS_8epilogue10collective18CollectiveEpilogueINS1F_23Sm100TmaWarpSpecializedILi4ELi2ELi16ELb1ELb0EEEJNS5_IJSH_SG_SH_EEENS5_IJNST_ISH_SD_EENST_INS5_IJNSA_ILi16EEESB_EEENS5_IJSD_SH_EEEEEEEESJ_SK_SJ_SK_NS1F_6fusion15FusionCallbacksIS1J_NS1R_17LinearCombinationISJ_fSJ_fLNS_15FloatRoundStyleE2EEES1K_S1Q_JEEENS4_5SM1004TMEM4LOAD26SM100_TMEM_LOAD_32dp32b16xENS4_13SM90_TMA_LOADENS12_INS13_ILi1ELi4ELi3EEES16_NST_INS5_IJS17_S1M_EEENS5_IJS1M_SD_EEEEEEENS4_39AutoVectorizingCopyWithAssumedAlignmentILi128EEENS4_14SM90_TMA_STOREES26_S28_S28_EEEvvEEEEvNT_6ParamsE --------------------------
	.section	.nv.info._ZN7cutlass13device_kernelINS_4gemm6kernel13GemmUniversalIN4cute5tupleIJiiiiEEENS1_10collective13CollectiveMmaINS1_35MainloopSm100TmaUmmaWarpSpecializedILi5ELi2ELi4ENS5_IJNS4_1CILi2EEENSA_ILi4EEENSA_ILi1EEEEEEEENS5_IJNSA_ILi128EEESG_NSA_ILi64EEEEEENS_6half_tENS5_IJlSD_lEEESJ_SK_NS4_8TiledMMAINS4_8MMA_AtomIJNS4_26SM100_MMA_F16BF16_2x1SM_SSISJ_SJ_fLi128ELi128ELNS4_4UMMA5MajorE0ELSP_0ELNSO_7ScaleInE0ELSQ_0EEEEEENS4_6LayoutINS5_IJSD_SD_SD_EEENS5_IJNSA_ILi0EEESV_SV_EEEEENS5_IJNS4_10UnderscoreESY_SY_EEEEENS4_28SM100_TMA_2SM_LOAD_MULTICASTENS4_14ComposedLayoutINS4_7SwizzleILi3ELi4ELi3EEENS4_18smem_ptr_flag_bitsILi16EEENST_INS5_IJNSA_ILi8EEESH_EEENS5_IJSH_SD_EEEEEEEvNS4_8identityENS4_18SM100_TMA_2SM_LOADES1B_vS1C_EENS_8epilogue10collective18CollectiveEpilogueINS1F_23Sm100TmaWarpSpecializedILi4ELi2ELi16ELb1ELb0EEEJNS5_IJSH_SG_SH_EEENS5_IJNST_ISH_SD_EENST_INS5_IJNSA_ILi16EEESB_EEENS5_IJSD_SH_EEEEEEEESJ_SK_SJ_SK_NS1F_6fusion15FusionCallbacksIS1J_NS1R_17LinearCombinationISJ_fSJ_fLNS_15FloatRoundStyleE2EEES1K_S1Q_JEEENS4_5SM1004TMEM4LOAD26SM100_TMEM_LOAD_32dp32b16xENS4_13SM90_TMA_LOADENS12_INS13_ILi1ELi4ELi3EEES16_NST_INS5_IJS17_S1M_EEENS5_IJS1M_SD_EEEEEEENS4_39AutoVectorizingCopyWithAssumedAlignmentILi128EEENS4_14SM90_TMA_STOREES26_S28_S28_EEEvvEEEEvNT_6ParamsE,"",@"SHT_CUDA_INFO"
	.sectionflags	@""
	.align	4


	//----- nvinfo : EIATTR_CUDA_API_VERSION
	.align		4
        /*0000*/ 	.byte	0x04, 0x37
        /*0002*/ 	.short	(.L_31 - .L_30)
.L_30:
        /*0004*/ 	.word	0x00000082


	//----- nvinfo : EIATTR_KPARAM_INFO
	.align		4
.L_31:
        /*0008*/ 	.byte	0x04, 0x17
        /*000a*/ 	.short	(.L_33 - .L_32)
.L_32:
        /*000c*/ 	.word	0x00000000
        /*0010*/ 	.short	0x0000
        /*0012*/ 	.short	0x0000
        /*0014*/ 	.byte	0x00, 0xf0, 0x01, 0x20


	//----- nvinfo : EIATTR_AT_ENTRY_FRAGMENTS
	.align		4
.L_33:
        /*0018*/ 	.byte	0x04, 0x4f
        /*001a*/ 	.short	(.L_35 - .L_34)


	//   ....[0]....
.L_34:
        /*001c*/ 	.word	0x00000007


	//----- nvinfo : EIATTR_RESERVED_SMEM_USED
	.align		4
.L_35:
        /*0020*/ 	.byte	0x01, 0x41
	.zero		2


	//----- nvinfo : EIATTR_SPARSE_MMA_MASK
	.align		4
        /*0024*/ 	.byte	0x03, 0x50
        /*0026*/ 	.short	0x0000


	//----- nvinfo : EIATTR_TCGEN05_2CTA_USED
	.align		4
        /*0028*/ 	.byte	0x01, 0x52
	.zero		2


	//----- nvinfo : EIATTR_MAXREG_COUNT
	.align		4
        /*002c*/ 	.byte	0x03, 0x1b
        /*002e*/ 	.short	0x00ff


	//----- nvinfo : EIATTR_NUM_BARRIERS
	.align		4
        /*0030*/ 	.byte	0x02, 0x4c
        /*0032*/ 	.byte	0x07
	.zero		1


	//----- nvinfo : EIATTR_EXTERNS
	.align		4
        /*0034*/ 	.byte	0x04, 0x0f
        /*0036*/ 	.short	(.L_37 - .L_36)


	//   ....[0]....
	.align		4
.L_36:
        /*0038*/ 	.word	index@(__assertfail)


	//----- nvinfo : EIATTR_MERCURY_ISA_VERSION
	.align		4
.L_37:
        /*003c*/ 	.byte	0x03, 0x5f
        /*003e*/ 	.short	0x0101


	//----- nvinfo : EIATTR_INT_WARP_WIDE_INSTR_OFFSETS
	.align		4
        /*0040*/ 	.byte	0x04, 0x31
        /*0042*/ 	.short	(.L_39 - .L_38)


	//   ....[0]....
.L_38:
        /*0044*/ 	.word	0x00000d80


	//   ....[1]....
        /*0048*/ 	.word	0x00000e20


	//   ....[2]....
        /*004c*/ 	.word	0x000043c0


	//   ....[3]....
        /*0050*/ 	.word	0x000043f0


	//   ....[4]....
        /*0054*/ 	.word	0x00004410


	//   ....[5]....
        /*0058*/ 	.word	0x00004f50


	//   ....[6]....
        /*005c*/ 	.word	0x00004ff0


	//   ....[7]....
        /*0060*/ 	.word	0x000050b0


	//   ....[8]....
        /*0064*/ 	.word	0x00005120


	//   ....[9]....
        /*0068*/ 	.word	0x000051e0


	//   ....[10]....
        /*006c*/ 	.word	0x00005280


	//   ....[11]....
        /*0070*/ 	.word	0x000052f0


	//   ....[12]....
        /*0074*/ 	.word	0x000053b0


	//   ....[13]....
        /*0078*/ 	.word	0x00005450


	//   ....[14]....
        /*007c*/ 	.word	0x000054f0


	//   ....[15]....
        /*0080*/ 	.word	0x000055e0


	//   ....[16]....
        /*0084*/ 	.word	0x000056b0


	//----- nvinfo : EIATTR_COOP_GROUP_MASK_REGIDS
	.align		4
.L_39:
        /*0088*/ 	.byte	0x04, 0x29
        /*008a*/ 	.short	(.L_41 - .L_40)


	//   ....[0]....
.L_40:
        /*008c*/ 	.word	0xffffffff


	//   ....[1]....
        /*0090*/ 	.word	0xffffffff


	//   ....[2]....
        /*0094*/ 	.word	0xffffffff


	//   ....[3]....
        /*0098*/ 	.word	0xffffffff


	//   ....[4]....
        /*009c*/ 	.word	0xffffffff


	//   ....[5]....
        /*00a0*/ 	.word	0xffffffff


	//   ....[6]....
        /*00a4*/ 	.word	0xffffffff


	//   ....[7]....
        /*00a8*/ 	.word	0xffffffff


	//   ....[8]....
        /*00ac*/ 	.word	0xffffffff


	//   ....[9]....
        /*00b0*/ 	.word	0xffffffff


	//   ....[10]....
        /*00b4*/ 	.word	0xffffffff


	//   ....[11]....
        /*00b8*/ 	.word	0xffffffff


	//   ....[12]....
        /*00bc*/ 	.word	0xffffffff


	//   ....[13]....
        /*00c0*/ 	.word	0xffffffff


	//----- nvinfo : EIATTR_COOP_GROUP_INSTR_OFFSETS
	.align		4
.L_41:
        /*00c4*/ 	.byte	0x04, 0x28
        /*00c6*/ 	.short	(.L_43 - .L_42)


	//   ....[0]....
.L_42:
        /*00c8*/ 	.word	0x000000b0


	//   ....[1]....
        /*00cc*/ 	.word	0x00000510


	//   ....[2]....
        /*00d0*/ 	.word	0x000006f0


	//   ....[3]....
        /*00d4*/ 	.word	0x00000880


	//   ....[4]....
        /*00d8*/ 	.word	0x00000970


	//   ....[5]....
        /*00dc*/ 	.word	0x00000ad0


	//   ....[6]....
        /*00e0*/ 	.word	0x00000c60


	//   ....[7]....
        /*00e4*/ 	.word	0x00000ea0


	//   ....[8]....
        /*00e8*/ 	.word	0x00002260


	//   ....[9]....
        /*00ec*/ 	.word	0x000031a0


	//   ....[10]....
        /*00f0*/ 	.word	0x00003670


	//   ....[11]....
        /*00f4*/ 	.word	0x000036a0


	//   ....[12]....
        /*00f8*/ 	.word	0x000042c0


	//   ....[13]....
        /*00fc*/ 	.word	0x000044d0


	//----- nvinfo : EIATTR_VRC_CTA_INIT_COUNT
	.align		4
.L_43:
        /*0100*/ 	.byte	0x02, 0x4a
        /*0102*/ 	.byte	0x80
	.zero		1


	//----- nvinfo : EIATTR_SYSCALL_OFFSETS
	.align		4
        /*0104*/ 	.byte	0x04, 0x46
        /*0106*/ 	.short	(.L_45 - .L_44)


	//   ....[0]....
.L_44:
        /*0108*/ 	.word	0x00006230


	//   ....[1]....
        /*010c*/ 	.word	0x00006320


	//   ....[2]....
        /*0110*/ 	.word	0x00006a50


	//   ....[3]....
        /*0114*/ 	.word	0x00007380


	//   ....[4]....
        /*0118*/ 	.word	0x00007c50


	//   ....[5]....
        /*011c*/ 	.word	0x00008520


	//----- nvinfo : EIATTR_MBARRIER_INSTR_OFFSETS
	.align		4
.L_45:
        /*0120*/ 	.byte	0x04, 0x39
        /*0122*/ 	.short	(.L_47 - .L_46)


	//   ....[0]....
.L_46:
        /*0124*/ 	.word	0x00000640
        /*0128*/ 	.word	0x000000ff
        /*012c*/ 	.word	0x00000000
        /*0130*/ 	.short	0x0100
        /*0132*/ 	.byte	0x04
	.zero		1


	//   ....[1]....
        /*0134*/ 	.word	0x00000650
        /*0138*/ 	.word	0x000000ff
        /*013c*/ 	.word	0x00000028
        /*0140*/ 	.short	0x0100
        /*0142*/ 	.byte	0x04
	.zero		1


	//   ....[2]....
        /*0144*/ 	.word	0x00000660
        /*0148*/ 	.word	0x000000ff
        /*014c*/ 	.word	0x00000008
        /*0150*/ 	.short	0x0100
        /*0152*/ 	.byte	0x04
	.zero		1


	//   ....[3]....
        /*0154*/ 	.word	0x00000670
        /*0158*/ 	.word	0x000000ff
        /*015c*/ 	.word	0x00000030
        /*0160*/ 	.short	0x0100
        /*0162*/ 	.byte	0x04
	.zero		1


	//   ....[4]....
        /*0164*/ 	.word	0x00000680
        /*0168*/ 	.word	0x000000ff
        /*016c*/ 	.word	0x00000010
        /*0170*/ 	.short	0x0100
        /*0172*/ 	.byte	0x04
	.zero		1


	//   ....[5]....
        /*0174*/ 	.word	0x00000690
        /*0178*/ 	.word	0x000000ff
        /*017c*/ 	.word	0x00000038
        /*0180*/ 	.short	0x0100
        /*0182*/ 	.byte	0x04
	.zero		1


	//   ....[6]....
        /*0184*/ 	.word	0x000006a0
        /*0188*/ 	.word	0x000000ff
        /*018c*/ 	.word	0x00000018
        /*0190*/ 	.short	0x0100
        /*0192*/ 	.byte	0x04
	.zero		1


	//   ....[7]....
        /*0194*/ 	.word	0x000006b0
        /*0198*/ 	.word	0x000000ff
        /*019c*/ 	.word	0x00000040
        /*01a0*/ 	.short	0x0100
        /*01a2*/ 	.byte	0x04
	.zero		1


	//   ....[8]....
        /*01a4*/ 	.word	0x000006c0
        /*01a8*/ 	.word	0x000000ff
        /*01ac*/ 	.word	0x00000020
        /*01b0*/ 	.short	0x0100
        /*01b2*/ 	.byte	0x04
	.zero		1


	//   ....[9]....
        /*01b4*/ 	.word	0x000006d0
        /*01b8*/ 	.word	0x000000ff
        /*01bc*/ 	.word	0x00000048
        /*01c0*/ 	.short	0x0100
        /*01c2*/ 	.byte	0x04
	.zero		1


	//   ....[10]....
        /*01c4*/ 	.word	0x000007f0
        /*01c8*/ 	.word	0x000000ff
        /*01cc*/ 	.word	0x00000050
        /*01d0*/ 	.short	0x0100
        /*01d2*/ 	.byte	0x04
	.zero		1


	//   ....[11]....
        /*01d4*/ 	.word	0x00000800
        /*01d8*/ 	.word	0x000000ff
        /*01dc*/ 	.word	0x00000070
        /*01e0*/ 	.short	0x0100
        /*01e2*/ 	.byte	0x04
	.zero		1


	//   ....[12]....
        /*01e4*/ 	.word	0x00000810
        /*01e8*/ 	.word	0x000000ff
        /*01ec*/ 	.word	0x00000058
        /*01f0*/ 	.short	0x0100
        /*01f2*/ 	.byte	0x04
	.zero		1


	//   ....[13]....
        /*01f4*/ 	.word	0x00000820
        /*01f8*/ 	.word	0x000000ff
        /*01fc*/ 	.word	0x00000078
        /*0200*/ 	.short	0x0100
        /*0202*/ 	.byte	0x04
	.zero		1


	//   ....[14]....
        /*0204*/ 	.word	0x00000830
        /*0208*/ 	.word	0x000000ff
        /*020c*/ 	.word	0x00000060
        /*0210*/ 	.short	0x0100
        /*0212*/ 	.byte	0x04
	.zero		1


	//   ....[15]....
        /*0214*/ 	.word	0x00000840
        /*0218*/ 	.word	0x000000ff
        /*021c*/ 	.word	0x00000080
        /*0220*/ 	.short	0x0100
        /*0222*/ 	.byte	0x04
	.zero		1


	//   ....[16]....
        /*0224*/ 	.word	0x00000850
        /*0228*/ 	.word	0x000000ff
        /*022c*/ 	.word	0x00000068
        /*0230*/ 	.short	0x0100
        /*0232*/ 	.byte	0x04
	.zero		1


	//   ....[17]....
        /*0234*/ 	.word	0x00000860
        /*0238*/ 	.word	0x000000ff
        /*023c*/ 	.word	0x00000088
        /*0240*/ 	.short	0x0100
        /*0242*/ 	.byte	0x04
	.zero		1


	//   ....[18]....
        /*0244*/ 	.word	0x00000940
        /*0248*/ 	.word	0x000000ff
        /*024c*/ 	.word	0x00000090
        /*0250*/ 	.short	0x0100
        /*0252*/ 	.byte	0x06
	.zero		1


	//   ....[19]....
        /*0254*/ 	.word	0x00000950
        /*0258*/ 	.word	0x000000ff
        /*025c*/ 	.word	0x00000098
        /*0260*/ 	.short	0x0100
        /*0262*/ 	.byte	0x06
	.zero		1


	//   ....[20]....
        /*0264*/ 	.word	0x00000a80
        /*0268*/ 	.word	0x000000ff
        /*026c*/ 	.word	0x000000a0
        /*0270*/ 	.short	0x0100
        /*0272*/ 	.byte	0x06
	.zero		1


	//   ....[21]....
        /*0274*/ 	.word	0x00000a90
        /*0278*/ 	.word	0x000000ff
        /*027c*/ 	.word	0x000000b0
        /*0280*/ 	.short	0x0100
        /*0282*/ 	.byte	0x06
	.zero		1


	//   ....[22]....
        /*0284*/ 	.word	0x00000aa0
        /*0288*/ 	.word	0x000000ff
        /*028c*/ 	.word	0x000000a8
        /*0290*/ 	.short	0x0100
        /*0292*/ 	.byte	0x06
	.zero		1


	//   ....[23]....
        /*0294*/ 	.word	0x00000ab0
        /*0298*/ 	.word	0x000000ff
        /*029c*/ 	.word	0x000000b8
        /*02a0*/ 	.short	0x0100
        /*02a2*/ 	.byte	0x06
	.zero		1


	//   ....[24]....
        /*02a4*/ 	.word	0x00000bd0
        /*02a8*/ 	.word	0x000000ff
        /*02ac*/ 	.word	0x000000c0
        /*02b0*/ 	.short	0x0100
        /*02b2*/ 	.byte	0x04
	.zero		1


	//   ....[25]....
        /*02b4*/ 	.word	0x00000be0
        /*02b8*/ 	.word	0x000000ff
        /*02bc*/ 	.word	0x000000e0
        /*02c0*/ 	.short	0x0100
        /*02c2*/ 	.byte	0x04
	.zero		1


	//   ....[26]....
        /*02c4*/ 	.word	0x00000bf0
        /*02c8*/ 	.word	0x000000ff
        /*02cc*/ 	.word	0x000000c8
        /*02d0*/ 	.short	0x0100
        /*02d2*/ 	.byte	0x04
	.zero		1


	//   ....[27]....
        /*02d4*/ 	.word	0x00000c00
        /*02d8*/ 	.word	0x000000ff
        /*02dc*/ 	.word	0x000000e8
        /*02e0*/ 	.short	0x0100
        /*02e2*/ 	.byte	0x04
	.zero		1


	//   ....[28]....
        /*02e4*/ 	.word	0x00000c10
        /*02e8*/ 	.word	0x000000ff
        /*02ec*/ 	.word	0x000000d0
        /*02f0*/ 	.short	0x0100
        /*02f2*/ 	.byte	0x04
	.zero		1


	//   ....[29]....
        /*02f4*/ 	.word	0x00000c20
        /*02f8*/ 	.word	0x000000ff
        /*02fc*/ 	.word	0x000000f0
        /*0300*/ 	.short	0x0100
        /*0302*/ 	.byte	0x04
	.zero		1


	//   ....[30]....
        /*0304*/ 	.word	0x00000c30
        /*0308*/ 	.word	0x000000ff
        /*030c*/ 	.word	0x000000d8
        /*0310*/ 	.short	0x0100
        /*0312*/ 	.byte	0x04
	.zero		1


	//   ....[31]....
        /*0314*/ 	.word	0x00000c40
        /*0318*/ 	.word	0x000000ff
        /*031c*/ 	.word	0x000000f8
        /*0320*/ 	.short	0x0100
        /*0322*/ 	.byte	0x04
	.zero		1


	//   ....[32]....
        /*0324*/ 	.word	0x00000d30
        /*0328*/ 	.word	0x000000ff
        /*032c*/ 	.word	0x00000100
        /*0330*/ 	.short	0x0100
        /*0332*/ 	.byte	0x04
	.zero		1


	//   ....[33]....
        /*0334*/ 	.word	0x00000d40
        /*0338*/ 	.word	0x000000ff
        /*033c*/ 	.word	0x00000110
        /*0340*/ 	.short	0x0100
        /*0342*/ 	.byte	0x04
	.zero		1


	//   ....[34]....
        /*0344*/ 	.word	0x00000d50
        /*0348*/ 	.word	0x000000ff
        /*034c*/ 	.word	0x00000108
        /*0350*/ 	.short	0x0100
        /*0352*/ 	.byte	0x04
	.zero		1


	//   ....[35]....
        /*0354*/ 	.word	0x00000d60
        /*0358*/ 	.word	0x000000ff
        /*035c*/ 	.word	0x00000118
        /*0360*/ 	.short	0x0100
        /*0362*/ 	.byte	0x04
	.zero		1


	//   ....[36]....
        /*0364*/ 	.word	0x00000e60
        /*0368*/ 	.word	0x000000ff
        /*036c*/ 	.word	0x00000120
        /*0370*/ 	.short	0x0100
        /*0372*/ 	.byte	0x06
	.zero		1


	//   ....[37]....
        /*0374*/ 	.word	0x00001a80
        /*0378*/ 	.word	0x00000000
        /*037c*/ 	.word	0x00000110
        /*0380*/ 	.short	0x010a
        /*0382*/ 	.byte	0xff
	.zero		1


	//   ....[38]....
        /*0384*/ 	.word	0x00001ab0
        /*0388*/ 	.word	0x00000000
        /*038c*/ 	.word	0x00000100
        /*0390*/ 	.short	0x0101
        /*0392*/ 	.byte	0xff
	.zero		1


	//   ....[39]....
        /*0394*/ 	.word	0x00001b70
        /*0398*/ 	.word	0x000000ff
        /*039c*/ 	.word	0x00000028
        /*03a0*/ 	.short	0x010a
        /*03a2*/ 	.byte	0x04
	.zero		1


	//   ....[40]....
        /*03a4*/ 	.word	0x00001c40
        /*03a8*/ 	.word	0x000000ff
        /*03ac*/ 	.word	0x00000028
        /*03b0*/ 	.short	0x010a
        /*03b2*/ 	.byte	0x21
	.zero		1


	//   ....[41]....
        /*03b4*/ 	.word	0x00001df0
        /*03b8*/ 	.word	0x000000ff
        /*03bc*/ 	.word	0x00000028
        /*03c0*/ 	.short	0x010a
        /*03c2*/ 	.byte	0x05
	.zero		1


	//   ....[42]....
        /*03c4*/ 	.word	0x00001f00
        /*03c8*/ 	.word	0x000000ff
        /*03cc*/ 	.word	0x00000098
        /*03d0*/ 	.short	0x0101
        /*03d2*/ 	.byte	0x06
	.zero		1


	//   ....[43]....
        /*03d4*/ 	.word	0x00001f20
        /*03d8*/ 	.word	0x000000ff
        /*03dc*/ 	.word	0x00000028
        /*03e0*/ 	.short	0x010a
        /*03e2*/ 	.byte	0x04
	.zero		1


	//   ....[44]....
        /*03e4*/ 	.word	0x00001fa0
        /*03e8*/ 	.word	0x000000ff
        /*03ec*/ 	.word	0x00000028
        /*03f0*/ 	.short	0x010a
        /*03f2*/ 	.byte	0x11
	.zero		1


	//   ....[45]....
        /*03f4*/ 	.word	0x00002130
        /*03f8*/ 	.word	0x000000ff
        /*03fc*/ 	.word	0x00000028
        /*0400*/ 	.short	0x010a
        /*0402*/ 	.byte	0x05
	.zero		1


	//   ....[46]....
        /*0404*/ 	.word	0x00002290
        /*0408*/ 	.word	0x00000003
        /*040c*/ 	.word	0x000000a0
        /*0410*/ 	.short	0x010a
        /*0412*/ 	.byte	0xff
	.zero		1


	//   ....[47]....
        /*0414*/ 	.word	0x000023e0
        /*0418*/ 	.word	0x00000000
        /*041c*/ 	.word	0x00000000
        /*0420*/ 	.short	0x0101
        /*0422*/ 	.byte	0xff
	.zero		1


	//   ....[48]....
        /*0424*/ 	.word	0x00002990
        /*0428*/ 	.word	0x000000ff
        /*042c*/ 	.word	0x00000000
        /*0430*/ 	.short	0x010a
        /*0432*/ 	.byte	0x04
	.zero		1


	//   ....[49]....
        /*0434*/ 	.word	0x00002a20
        /*0438*/ 	.word	0x000000ff
        /*043c*/ 	.word	0x00000000
        /*0440*/ 	.short	0x010a
        /*0442*/ 	.byte	0x05
	.zero		1


	//   ....[50]....
        /*0444*/ 	.word	0x00002ab0
        /*0448*/ 	.word	0x000000ff
        /*044c*/ 	.word	0x00000000
        /*0450*/ 	.short	0x010a
        /*0452*/ 	.byte	0x05
	.zero		1


	//   ....[51]....
        /*0454*/ 	.word	0x00002b40
        /*0458*/ 	.word	0x000000ff
        /*045c*/ 	.word	0x00000000
        /*0460*/ 	.short	0x010a
        /*0462*/ 	.byte	0x05
	.zero		1


	//   ....[52]....
        /*0464*/ 	.word	0x00002be0
        /*0468*/ 	.word	0x00000000
        /*046c*/ 	.word	0x00000000
        /*0470*/ 	.short	0x010a
        /*0472*/ 	.byte	0xff
	.zero		1


	//   ....[53]....
        /*0474*/ 	.word	0x00002d00
        /*0478*/ 	.word	0x00000002
        /*047c*/ 	.word	0x00000100
        /*0480*/ 	.short	0x010a
        /*0482*/ 	.byte	0xff
	.zero		1


	//   ....[54]....
        /*0484*/ 	.word	0x00002d70
        /*0488*/ 	.word	0x00000002
        /*048c*/ 	.word	0x00000000
        /*0490*/ 	.short	0x0101
        /*0492*/ 	.byte	0xff
	.zero		1


	//   ....[55]....
        /*0494*/ 	.word	0x00002d90
        /*0498*/ 	.word	0x000000ff
        /*049c*/ 	.word	0x000000b0
        /*04a0*/ 	.short	0x010a
        /*04a2*/ 	.byte	0x04
	.zero		1


	//   ....[56]....
        /*04a4*/ 	.word	0x00002eb0
        /*04a8*/ 	.word	0x00000002
        /*04ac*/ 	.word	0x000000a0
        /*04b0*/ 	.short	0x010a
        /*04b2*/ 	.byte	0xff
	.zero		1


	//   ....[57]....
        /*04b4*/ 	.word	0x00002fb0
        /*04b8*/ 	.word	0x00000002
        /*04bc*/ 	.word	0x00000000
        /*04c0*/ 	.short	0x0101
        /*04c2*/ 	.byte	0xff
	.zero		1


	//   ....[58]....
        /*04c4*/ 	.word	0x00003040
        /*04c8*/ 	.word	0x000000ff
        /*04cc*/ 	.word	0x000000b0
        /*04d0*/ 	.short	0x0106
        /*04d2*/ 	.byte	0x04
	.zero		1


	//   ....[59]....
        /*04d4*/ 	.word	0x00003060
        /*04d8*/ 	.word	0x000000ff
        /*04dc*/ 	.word	0x000000b0
        /*04e0*/ 	.short	0x010a
        /*04e2*/ 	.byte	0x04
	.zero		1


	//   ....[60]....
        /*04e4*/ 	.word	0x000030f0
        /*04e8*/ 	.word	0x000000ff
        /*04ec*/ 	.word	0x000000b0
        /*04f0*/ 	.short	0x0106
        /*04f2*/ 	.byte	0x07
	.zero		1


	//   ....[61]....
        /*04f4*/ 	.word	0x00003130
        /*04f8*/ 	.word	0x00000000
        /*04fc*/ 	.word	0x000000b0
        /*0500*/ 	.short	0x010a
        /*0502*/ 	.byte	0xff
	.zero		1


	//   ....[62]....
        /*0504*/ 	.word	0x00003370
        /*0508*/ 	.word	0x000000ff
        /*050c*/ 	.word	0x00000008
        /*0510*/ 	.short	0x010a
        /*0512*/ 	.byte	0x05
	.zero		1


	//   ....[63]....
        /*0514*/ 	.word	0x00003390
        /*0518*/ 	.word	0x000000ff
        /*051c*/ 	.word	0x00000008
        /*0520*/ 	.short	0x010a
        /*0522*/ 	.byte	0x05
	.zero		1


	//   ....[64]....
        /*0524*/ 	.word	0x00003520
        /*0528*/ 	.word	0x000000ff
        /*052c*/ 	.word	0x00000008
        /*0530*/ 	.short	0x010a
        /*0532*/ 	.byte	0x05
	.zero		1


	//   ....[65]....
        /*0534*/ 	.word	0x00003540
        /*0538*/ 	.word	0x000000ff
        /*053c*/ 	.word	0x00000008
        /*0540*/ 	.short	0x010a
        /*0542*/ 	.byte	0x05
	.zero		1


	//   ....[66]....
        /*0544*/ 	.word	0x00003600
        /*0548*/ 	.word	0x000000ff
        /*054c*/ 	.word	0x00000000
        /*0550*/ 	.short	0x0101
        /*0552*/ 	.byte	0x04
	.zero		1


	//   ....[67]....
        /*0554*/ 	.word	0x00003940
        /*0558*/ 	.word	0x00000000
        /*055c*/ 	.word	0x000000a0
        /*0560*/ 	.short	0x010a
        /*0562*/ 	.byte	0xff
	.zero		1


	//   ....[68]....
        /*0564*/ 	.word	0x00003a00
        /*0568*/ 	.word	0x00000000
        /*056c*/ 	.word	0x00000000
        /*0570*/ 	.short	0x0101
        /*0572*/ 	.byte	0xff
	.zero		1


	//   ....[69]....
        /*0574*/ 	.word	0x00003ac0
        /*0578*/ 	.word	0x000000ff
        /*057c*/ 	.word	0x00000000
        /*0580*/ 	.short	0x010a
        /*0582*/ 	.byte	0x04
	.zero		1


	//   ....[70]....
        /*0584*/ 	.word	0x00003ad0
        /*0588*/ 	.word	0x000000ff
        /*058c*/ 	.word	0x000000e0
        /*0590*/ 	.short	0x010a
        /*0592*/ 	.byte	0x1f
	.zero		1


	//   ....[71]....
        /*0594*/ 	.word	0x00003b80
        /*0598*/ 	.word	0x000000ff
        /*059c*/ 	.word	0x00000000
        /*05a0*/ 	.short	0x010a
        /*05a2*/ 	.byte	0x05
	.zero		1


	//   ....[72]....
        /*05a4*/ 	.word	0x00003cb0
        /*05a8*/ 	.word	0x000000ff
        /*05ac*/ 	.word	0x00000000
        /*05b0*/ 	.short	0x010a
        /*05b2*/ 	.byte	0x04
	.zero		1


	//   ....[73]....
        /*05b4*/ 	.word	0x00003fb0
        /*05b8*/ 	.word	0x000000ff
        /*05bc*/ 	.word	0x00000000
        /*05c0*/ 	.short	0x010a
        /*05c2*/ 	.byte	0x04
	.zero		1


	//   ....[74]....
        /*05c4*/ 	.word	0x00004040
        /*05c8*/ 	.word	0x000000ff
        /*05cc*/ 	.word	0x00000000
        /*05d0*/ 	.short	0x010a
        /*05d2*/ 	.byte	0x05
	.zero		1


	//   ....[75]....
        /*05d4*/ 	.word	0x000040d0
        /*05d8*/ 	.word	0x000000ff
        /*05dc*/ 	.word	0x00000000
        /*05e0*/ 	.short	0x010a
        /*05e2*/ 	.byte	0x05
	.zero		1


	//   ....[76]....
        /*05e4*/ 	.word	0x00004170
        /*05e8*/ 	.word	0x00000000
        /*05ec*/ 	.word	0x00000000
        /*05f0*/ 	.short	0x010a
        /*05f2*/ 	.byte	0xff
	.zero		1


	//   ....[77]....
        /*05f4*/ 	.word	0x000041b0
        /*05f8*/ 	.word	0x00000000
        /*05fc*/ 	.word	0x00000000
        /*0600*/ 	.short	0x010a
        /*0602*/ 	.byte	0xff
	.zero		1


	//   ....[78]....
        /*0604*/ 	.word	0x00004220
        /*0608*/ 	.word	0x000000ff
        /*060c*/ 	.word	0x00000000
        /*0610*/ 	.short	0x0101
        /*0612*/ 	.byte	0x04
	.zero		1


	//   ....[79]....
        /*0614*/ 	.word	0x00004260
        /*0618*/ 	.word	0x000000ff
        /*061c*/ 	.word	0x00000120
        /*0620*/ 	.short	0x010a
        /*0622*/ 	.byte	0x1a
	.zero		1


	//   ....[80]....
        /*0624*/ 	.word	0x000042b0
        /*0628*/ 	.word	0x000000ff
        /*062c*/ 	.word	0x00000000
        /*0630*/ 	.short	0x0101
        /*0632*/ 	.byte	0x04
	.zero		1


	//   ....[81]....
        /*0634*/ 	.word	0x00004750
        /*0638*/ 	.word	0x0000000c
        /*063c*/ 	.word	0x000000a0
        /*0640*/ 	.short	0x010a
        /*0642*/ 	.byte	0xff
	.zero		1


	//   ....[82]....
        /*0644*/ 	.word	0x000048c0
        /*0648*/ 	.word	0x00000000
        /*064c*/ 	.word	0x00000000
        /*0650*/ 	.short	0x0101
        /*0652*/ 	.byte	0xff
	.zero		1


	//   ....[83]....
        /*0654*/ 	.word	0x00004d50
        /*0658*/ 	.word	0x000000ff
        /*065c*/ 	.word	0x00000098
        /*0660*/ 	.short	0x010a
        /*0662*/ 	.byte	0x15
	.zero		1


	//   ....[84]....
        /*0664*/ 	.word	0x00004ed0
        /*0668*/ 	.word	0x000000ff
        /*066c*/ 	.word	0x00000070
        /*0670*/ 	.short	0x010a
        /*0672*/ 	.byte	0x15
	.zero		1


	//   ....[85]....
        /*0674*/ 	.word	0x000050d0
        /*0678*/ 	.word	0x000000ff
        /*067c*/ 	.word	0x00000050
        /*0680*/ 	.short	0x010b
        /*0682*/ 	.byte	0x15
	.zero		1


	//   ....[86]....
        /*0684*/ 	.word	0x000050e0
        /*0688*/ 	.word	0x000000ff
        /*068c*/ 	.word	0x00000000
        /*0690*/ 	.short	0x0101
        /*0692*/ 	.byte	0x06
	.zero		1


	//   ....[87]....
        /*0694*/ 	.word	0x000050f0
        /*0698*/ 	.word	0x000000ff
        /*069c*/ 	.word	0x00000078
        /*06a0*/ 	.short	0x010a
        /*06a2*/ 	.byte	0x15
	.zero		1


	//   ....[88]....
        /*06a4*/ 	.word	0x000052a0
        /*06a8*/ 	.word	0x000000ff
        /*06ac*/ 	.word	0x00000058
        /*06b0*/ 	.short	0x010b
        /*06b2*/ 	.byte	0x15
	.zero		1


	//   ....[89]....
        /*06b4*/ 	.word	0x000052b0
        /*06b8*/ 	.word	0x000000ff
        /*06bc*/ 	.word	0x00000000
        /*06c0*/ 	.short	0x0101
        /*06c2*/ 	.byte	0x06
	.zero		1


	//   ....[90]....
        /*06c4*/ 	.word	0x000052c0
        /*06c8*/ 	.word	0x000000ff
        /*06cc*/ 	.word	0x00000080
        /*06d0*/ 	.short	0x010a
        /*06d2*/ 	.byte	0x15
	.zero		1


	//   ....[91]....
        /*06d4*/ 	.word	0x00005470
        /*06d8*/ 	.word	0x000000ff
        /*06dc*/ 	.word	0x00000060
        /*06e0*/ 	.short	0x010b
        /*06e2*/ 	.byte	0x15
	.zero		1


	//   ....[92]....
        /*06e4*/ 	.word	0x00005480
        /*06e8*/ 	.word	0x000000ff
        /*06ec*/ 	.word	0x00000000
        /*06f0*/ 	.short	0x0101
        /*06f2*/ 	.byte	0x06
	.zero		1


	//   ....[93]....
        /*06f4*/ 	.word	0x00005490
        /*06f8*/ 	.word	0x000000ff
        /*06fc*/ 	.word	0x00000088
        /*0700*/ 	.short	0x010a
        /*0702*/ 	.byte	0x15
	.zero		1


	//   ....[94]....
        /*0704*/ 	.word	0x000056d0
        /*0708*/ 	.word	0x000000ff
        /*070c*/ 	.word	0x00000068
        /*0710*/ 	.short	0x010b
        /*0712*/ 	.byte	0x15
	.zero		1


	//   ....[95]....
        /*0714*/ 	.word	0x000056e0
        /*0718*/ 	.word	0x000000ff
        /*071c*/ 	.word	0x00000000
        /*0720*/ 	.short	0x0101
        /*0722*/ 	.byte	0x25
	.zero		1


	//   ....[96]....
        /*0724*/ 	.word	0x00005720
        /*0728*/ 	.word	0x000000ff
        /*072c*/ 	.word	0x00000070
        /*0730*/ 	.short	0x010a
        /*0732*/ 	.byte	0x15
	.zero		1


	//   ....[97]....
        /*0734*/ 	.word	0x00005740
        /*0738*/ 	.word	0x000000ff
        /*073c*/ 	.word	0x00000078
        /*0740*/ 	.short	0x010a
        /*0742*/ 	.byte	0x15
	.zero		1


	//   ....[98]....
        /*0744*/ 	.word	0x00005760
        /*0748*/ 	.word	0x000000ff
        /*074c*/ 	.word	0x00000080
        /*0750*/ 	.short	0x010a
        /*0752*/ 	.byte	0x15
	.zero		1


	//   ....[99]....
        /*0754*/ 	.word	0x000057a0
        /*0758*/ 	.word	0x00000000
        /*075c*/ 	.word	0x00000088
        /*0760*/ 	.short	0x010a
        /*0762*/ 	.byte	0xff
	.zero		1


	//   ....[100]....
        /*0764*/ 	.word	0x00005ac0
        /*0768*/ 	.word	0x00000003
        /*076c*/ 	.word	0x000000a0
        /*0770*/ 	.short	0x010a
        /*0772*/ 	.byte	0xff
	.zero		1


	//   ....[101]....
        /*0774*/ 	.word	0x00005c40
        /*0778*/ 	.word	0x00000000
        /*077c*/ 	.word	0x00000000
        /*0780*/ 	.short	0x0101
        /*0782*/ 	.byte	0xff
	.zero		1


	//   ....[102]....
        /*0784*/ 	.word	0x00006720
        /*0788*/ 	.word	0x000000ff
        /*078c*/ 	.word	0x00000050
        /*0790*/ 	.short	0x010a
        /*0792*/ 	.byte	0x2b
	.zero		1


	//   ....[103]....
        /*0794*/ 	.word	0x00006750
        /*0798*/ 	.word	0x00000036
        /*079c*/ 	.word	0x000000c0
        /*07a0*/ 	.short	0x010a
        /*07a2*/ 	.byte	0xff
	.zero		1


	//   ....[104]....
        /*07a4*/ 	.word	0x00006860
        /*07a8*/ 	.word	0x000000ff
        /*07ac*/ 	.word	0x00000050
        /*07b0*/ 	.short	0x010a
        /*07b2*/ 	.byte	0x2b
	.zero		1


	//   ....[105]....
        /*07b4*/ 	.word	0x00006930
        /*07b8*/ 	.word	0x00000036
        /*07bc*/ 	.word	0x000000c0
        /*07c0*/ 	.short	0x010a
        /*07c2*/ 	.byte	0xff
	.zero		1


	//   ....[106]....
        /*07c4*/ 	.word	0x000070f0
        /*07c8*/ 	.word	0x00000000
        /*07cc*/ 	.word	0x00000000
        /*07d0*/ 	.short	0x0101
        /*07d2*/ 	.byte	0xff
	.zero		1


	//   ....[107]....
        /*07d4*/ 	.word	0x00007100
        /*07d8*/ 	.word	0x00000002
        /*07dc*/ 	.word	0x00000050
        /*07e0*/ 	.short	0x010a
        /*07e2*/ 	.byte	0xff
	.zero		1


	//   ....[108]....
        /*07e4*/ 	.word	0x000071c0
        /*07e8*/ 	.word	0x00000002
        /*07ec*/ 	.word	0x00000050
        /*07f0*/ 	.short	0x010a
        /*07f2*/ 	.byte	0xff
	.zero		1


	//   ....[109]....
        /*07f4*/ 	.word	0x000079c0
        /*07f8*/ 	.word	0x00000000
        /*07fc*/ 	.word	0x00000000
        /*0800*/ 	.short	0x0101
        /*0802*/ 	.byte	0xff
	.zero		1


	//   ....[110]....
        /*0804*/ 	.word	0x000079e0
        /*0808*/ 	.word	0x00000002
        /*080c*/ 	.word	0x00000050
        /*0810*/ 	.short	0x010a
        /*0812*/ 	.byte	0xff
	.zero		1


	//   ....[111]....
        /*0814*/ 	.word	0x00007a90
        /*0818*/ 	.word	0x00000002
        /*081c*/ 	.word	0x00000050
        /*0820*/ 	.short	0x010a
        /*0822*/ 	.byte	0xff
	.zero		1


	//   ....[112]....
        /*0824*/ 	.word	0x00008290
        /*0828*/ 	.word	0x00000000
        /*082c*/ 	.word	0x00000000
        /*0830*/ 	.short	0x0101
        /*0832*/ 	.byte	0xff
	.zero		1


	//   ....[113]....
        /*0834*/ 	.word	0x000082b0
        /*0838*/ 	.word	0x00000003
        /*083c*/ 	.word	0x00000050
        /*0840*/ 	.short	0x010a
        /*0842*/ 	.byte	0xff
	.zero		1


	//   ....[114]....
        /*0844*/ 	.word	0x00008360
        /*0848*/ 	.word	0x00000003
        /*084c*/ 	.word	0x00000050
        /*0850*/ 	.short	0x010a
        /*0852*/ 	.byte	0xff
	.zero		1


	//   ....[115]....
        /*0854*/ 	.word	0x00008610
        /*0858*/ 	.word	0x00000036
        /*085c*/ 	.word	0x00000000
        /*0860*/ 	.short	0x0101
        /*0862*/ 	.byte	0xff
	.zero		1


	//   ....[116]....
        /*0864*/ 	.word	0x00008bb0
        /*0868*/ 	.word	0x00000000
        /*086c*/ 	.word	0x00000000
        /*0870*/ 	.short	0x0101
        /*0872*/ 	.byte	0xff
	.zero		1


	//   ....[117]....
        /*0874*/ 	.word	0x00008e50
        /*0878*/ 	.word	0x000000ff
        /*087c*/ 	.word	0x00000000
        /*0880*/ 	.short	0x0101
        /*0882*/ 	.byte	0x06
	.zero		1


	//   ....[118]....
        /*0884*/ 	.word	0x00008e70
        /*0888*/ 	.word	0x00000000
        /*088c*/ 	.word	0x00000110
        /*0890*/ 	.short	0x010a
        /*0892*/ 	.byte	0xff
	.zero		1


	//   ....[119]....
        /*0894*/ 	.word	0x00008ed0
        /*0898*/ 	.word	0x00000000
        /*089c*/ 	.word	0x00000028
        /*08a0*/ 	.short	0x010a
        /*08a2*/ 	.byte	0xff
	.zero		1


	//   ....[120]....
        /*08a4*/ 	.word	0x00008f30
        /*08a8*/ 	.word	0x00000000
        /*08ac*/ 	.word	0x00000028
        /*08b0*/ 	.short	0x010a
        /*08b2*/ 	.byte	0xff
	.zero		1


	//   ....[121]....
        /*08b4*/ 	.word	0x00008f80
        /*08b8*/ 	.word	0x00000003
        /*08bc*/ 	.word	0x000000a0
        /*08c0*/ 	.short	0x010a
        /*08c2*/ 	.byte	0xff
	.zero		1


	//   ....[122]....
        /*08c4*/ 	.word	0x00008fe0
        /*08c8*/ 	.word	0x00000000
        /*08cc*/ 	.word	0x00000000
        /*08d0*/ 	.short	0x010a
        /*08d2*/ 	.byte	0xff
	.zero		1


	//   ....[123]....
        /*08d4*/ 	.word	0x00009040
        /*08d8*/ 	.word	0x00000000
        /*08dc*/ 	.word	0x00000000
        /*08e0*/ 	.short	0x010a
        /*08e2*/ 	.byte	0xff
	.zero		1


	//   ....[124]....
        /*08e4*/ 	.word	0x000090a0
        /*08e8*/ 	.word	0x00000000
        /*08ec*/ 	.word	0x00000000
        /*08f0*/ 	.short	0x010a
        /*08f2*/ 	.byte	0xff
	.zero		1


	//   ....[125]....
        /*08f4*/ 	.word	0x00009100
        /*08f8*/ 	.word	0x00000000
        /*08fc*/ 	.word	0x00000000
        /*0900*/ 	.short	0x010a
        /*0902*/ 	.byte	0xff
	.zero		1


	//   ....[126]....
        /*0904*/ 	.word	0x00009150
        /*0908*/ 	.word	0x00000002
        /*090c*/ 	.word	0x00000100
        /*0910*/ 	.short	0x010a
        /*0912*/ 	.byte	0xff
	.zero		1


	//   ....[127]....
        /*0914*/ 	.word	0x000091b0
        /*0918*/ 	.word	0x00000002
        /*091c*/ 	.word	0x000000b0
        /*0920*/ 	.short	0x010a
        /*0922*/ 	.byte	0xff
	.zero		1


	//   ....[128]....
        /*0924*/ 	.word	0x00009200
        /*0928*/ 	.word	0x00000002
        /*092c*/ 	.word	0x000000a0
        /*0930*/ 	.short	0x010a
        /*0932*/ 	.byte	0xff
	.zero		1


	//   ....[129]....
        /*0934*/ 	.word	0x00009260
        /*0938*/ 	.word	0x00000000
        /*093c*/ 	.word	0x000000b0
        /*0940*/ 	.short	0x010a
        /*0942*/ 	.byte	0xff
	.zero		1


	//   ....[130]....
        /*0944*/ 	.word	0x000092c0
        /*0948*/ 	.word	0x00000005
        /*094c*/ 	.word	0x00000008
        /*0950*/ 	.short	0x010a
        /*0952*/ 	.byte	0xff
	.zero		1


	//   ....[131]....
        /*0954*/ 	.word	0x000093a0
        /*0958*/ 	.word	0x00000000
        /*095c*/ 	.word	0x00000008
        /*0960*/ 	.short	0x010a
        /*0962*/ 	.byte	0xff
	.zero		1


	//   ....[132]....
        /*0964*/ 	.word	0x000093f0
        /*0968*/ 	.word	0x00000000
        /*096c*/ 	.word	0x000000a0
        /*0970*/ 	.short	0x010a
        /*0972*/ 	.byte	0xff
	.zero		1


	//   ....[133]....
        /*0974*/ 	.word	0x00009450
        /*0978*/ 	.word	0x00000000
        /*097c*/ 	.word	0x000000e0
        /*0980*/ 	.short	0x010a
        /*0982*/ 	.byte	0xff
	.zero		1


	//   ....[134]....
        /*0984*/ 	.word	0x000094b0
        /*0988*/ 	.word	0x00000000
        /*098c*/ 	.word	0x00000000
        /*0990*/ 	.short	0x010a
        /*0992*/ 	.byte	0xff
	.zero		1


	//   ....[135]....
        /*0994*/ 	.word	0x00009510
        /*0998*/ 	.word	0x00000000
        /*099c*/ 	.word	0x00000000
        /*09a0*/ 	.short	0x010a
        /*09a2*/ 	.byte	0xff
	.zero		1


	//   ....[136]....
        /*09a4*/ 	.word	0x00009570
        /*09a8*/ 	.word	0x00000000
        /*09ac*/ 	.word	0x00000000
        /*09b0*/ 	.short	0x010a
        /*09b2*/ 	.byte	0xff
	.zero		1


	//   ....[137]....
        /*09b4*/ 	.word	0x000095d0
        /*09b8*/ 	.word	0x00000000
        /*09bc*/ 	.word	0x00000000
        /*09c0*/ 	.short	0x010a
        /*09c2*/ 	.byte	0xff
	.zero		1


	//   ....[138]....
        /*09c4*/ 	.word	0x00009630
        /*09c8*/ 	.word	0x00000000
        /*09cc*/ 	.word	0x00000120
        /*09d0*/ 	.short	0x010a
        /*09d2*/ 	.byte	0xff
	.zero		1


	//   ....[139]....
        /*09d4*/ 	.word	0x00009680
        /*09d8*/ 	.word	0x0000000c
        /*09dc*/ 	.word	0x000000a0
        /*09e0*/ 	.short	0x010a
        /*09e2*/ 	.byte	0xff
	.zero		1


	//   ....[140]....
        /*09e4*/ 	.word	0x000096e0
        /*09e8*/ 	.word	0x00000000
        /*09ec*/ 	.word	0x00000098
        /*09f0*/ 	.short	0x010a
        /*09f2*/ 	.byte	0xff
	.zero		1


	//   ....[141]....
        /*09f4*/ 	.word	0x00009740
        /*09f8*/ 	.word	0x00000000
        /*09fc*/ 	.word	0x00000070
        /*0a00*/ 	.short	0x010a
        /*0a02*/ 	.byte	0xff
	.zero		1


	//   ....[142]....
        /*0a04*/ 	.word	0x000097a0
        /*0a08*/ 	.word	0x00000000
        /*0a0c*/ 	.word	0x00000078
        /*0a10*/ 	.short	0x010a
        /*0a12*/ 	.byte	0xff
	.zero		1


	//   ....[143]....
        /*0a14*/ 	.word	0x00009800
        /*0a18*/ 	.word	0x00000000
        /*0a1c*/ 	.word	0x00000080
        /*0a20*/ 	.short	0x010a
        /*0a22*/ 	.byte	0xff
	.zero		1


	//   ....[144]....
        /*0a24*/ 	.word	0x00009860
        /*0a28*/ 	.word	0x00000000
        /*0a2c*/ 	.word	0x00000088
        /*0a30*/ 	.short	0x010a
        /*0a32*/ 	.byte	0xff
	.zero		1


	//   ....[145]....
        /*0a34*/ 	.word	0x000098c0
        /*0a38*/ 	.word	0x00000000
        /*0a3c*/ 	.word	0x00000070
        /*0a40*/ 	.short	0x010a
        /*0a42*/ 	.byte	0xff
	.zero		1


	//   ....[146]....
        /*0a44*/ 	.word	0x00009920
        /*0a48*/ 	.word	0x00000000
        /*0a4c*/ 	.word	0x00000078
        /*0a50*/ 	.short	0x010a
        /*0a52*/ 	.byte	0xff
	.zero		1


	//   ....[147]....
        /*0a54*/ 	.word	0x00009980
        /*0a58*/ 	.word	0x00000000
        /*0a5c*/ 	.word	0x00000080
        /*0a60*/ 	.short	0x010a
        /*0a62*/ 	.byte	0xff
	.zero		1


	//   ....[148]....
        /*0a64*/ 	.word	0x000099d0
        /*0a68*/ 	.word	0x00000003
        /*0a6c*/ 	.word	0x000000a0
        /*0a70*/ 	.short	0x010a
        /*0a72*/ 	.byte	0xff
	.zero		1


	//   ....[149]....
        /*0a74*/ 	.word	0x00009a30
        /*0a78*/ 	.word	0x00000002
        /*0a7c*/ 	.word	0x00000050
        /*0a80*/ 	.short	0x010a
        /*0a82*/ 	.byte	0xff
	.zero		1


	//   ....[150]....
        /*0a84*/ 	.word	0x00009a80
        /*0a88*/ 	.word	0x00000036
        /*0a8c*/ 	.word	0x000000c0
        /*0a90*/ 	.short	0x010a
        /*0a92*/ 	.byte	0xff
	.zero		1


	//   ....[151]....
        /*0a94*/ 	.word	0x00009ad0
        /*0a98*/ 	.word	0x00000002
        /*0a9c*/ 	.word	0x00000050
        /*0aa0*/ 	.short	0x010a
        /*0aa2*/ 	.byte	0xff
	.zero		1


	//   ....[152]....
        /*0aa4*/ 	.word	0x00009b20
        /*0aa8*/ 	.word	0x00000002
        /*0aac*/ 	.word	0x00000050
        /*0ab0*/ 	.short	0x010a
        /*0ab2*/ 	.byte	0xff
	.zero		1


	//   ....[153]....
        /*0ab4*/ 	.word	0x00009b70
        /*0ab8*/ 	.word	0x00000003
        /*0abc*/ 	.word	0x00000050
        /*0ac0*/ 	.short	0x010a
        /*0ac2*/ 	.byte	0xff
	.zero		1


	//----- nvinfo : EIATTR_NUM_MBARRIERS
	.align		4
.L_47:
        /*0ac4*/ 	.byte	0x03, 0x38
        /*0ac6*/ 	.short	0x0025


	//----- nvinfo : EIATTR_EXIT_INSTR_OFFSETS
	.align		4
        /*0ac8*/ 	.byte	0x04, 0x1c
        /*0aca*/ 	.short	(.L_49 - .L_48)


	//   ....[0]....
.L_48:
        /*0acc*/ 	.word	0x00002c10


	//   ....[1]....
        /*0ad0*/ 	.word	0x00003100


	//   ....[2]....
        /*0ad4*/ 	.word	0x00003160


	//   ....[3]....
        /*0ad8*/ 	.word	0x000044e0


	//   ....[4]....
        /*0adc*/ 	.word	0x000057d0


	//   ....[5]....
        /*0ae0*/ 	.word	0x00005810


	//   ....[6]....
        /*0ae4*/ 	.word	0x00008d50


	//   ....[7]....
        /*0ae8*/ 	.word	0x00008dc0


	//   ....[8]....
        /*0aec*/ 	.word	0x00008df0


	//   ....[9]....
        /*0af0*/ 	.word	0x00008e60


	//----- nvinfo : EIATTR_MAX_THREADS
	.align		4
.L_49:
        /*0af4*/ 	.byte	0x04, 0x05
        /*0af6*/ 	.short	(.L_51 - .L_50)
.L_50:
        /*0af8*/ 	.word	0x00000100
        /*0afc*/ 	.word	0x00000001
        /*0b00*/ 	.word	0x00000001


	//----- nvinfo : EIATTR_CRS_STACK_SIZE
	.align		4
.L_51:
        /*0b04*/ 	.byte	0x04, 0x1e
        /*0b06*/ 	.short	(.L_53 - .L_52)
.L_52:
        /*0b08*/ 	.word	0x00000000


	//----- nvinfo : EIATTR_CBANK_PARAM_SIZE
	.align		4
.L_53:
        /*0b0c*/ 	.byte	0x03, 0x19
        /*0b0e*/ 	.short	0x0800


	//----- nvinfo : EIATTR_PARAM_CBANK
	.align		4
        /*0b10*/ 	.byte	0x04, 0x0a
        /*0b12*/ 	.short	(.L_55 - .L_54)
	.align		4
.L_54:
        /*0b14*/ 	.word	index@(.nv.constant0._ZN7cutlass13device_kernelINS_4gemm6kernel13GemmUniversalIN4cute5tupleIJiiiiEEENS1_10collective13CollectiveMmaINS1_35MainloopSm100TmaUmmaWarpSpecializedILi5ELi2ELi4ENS5_IJNS4_1CILi2EEENSA_ILi4EEENSA_ILi1EEEEEEEENS5_IJNSA_ILi128EEESG_NSA_ILi64EEEEEENS_6half_tENS5_IJlSD_lEEESJ_SK_NS4_8TiledMMAINS4_8MMA_AtomIJNS4_26SM100_MMA_F16BF16_2x1SM_SSISJ_SJ_fLi128ELi128ELNS4_4UMMA5MajorE0ELSP_0ELNSO_7ScaleInE0ELSQ_0EEEEEENS4_6LayoutINS5_IJSD_SD_SD_EEENS5_IJNSA_ILi0EEESV_SV_EEEEENS5_IJNS4_10UnderscoreESY_SY_EEEEENS4_28SM100_TMA_2SM_LOAD_MULTICASTENS4_14ComposedLayoutINS4_7SwizzleILi3ELi4ELi3EEENS4_18smem_ptr_flag_bitsILi16EEENST_INS5_IJNSA_ILi8EEESH_EEENS5_IJSH_SD_EEEEEEEvNS4_8identityENS4_18SM100_TMA_2SM_LOADES1B_vS1C_EENS_8epilogue10collective18CollectiveEpilogueINS1F_23Sm100TmaWarpSpecializedILi4ELi2ELi16ELb1ELb0EEEJNS5_IJSH_SG_SH_EEENS5_IJNST_ISH_SD_EENST_INS5_IJNSA_ILi16EEESB_EEENS5_IJSD_SH_EEEEEEEESJ_SK_SJ_SK_NS1F_6fusion15FusionCallbacksIS1J_NS1R_17LinearCombinationISJ_fSJ_fLNS_15FloatRoundStyleE2EEES1K_S1Q_JEEENS4_5SM1004TMEM4LOAD26SM100_TMEM_LOAD_32dp32b16xENS4_13SM90_TMA_LOADENS12_INS13_ILi1ELi4ELi3EEES16_NST_INS5_IJS17_S1M_EEENS5_IJS1M_SD_EEEEEEENS4_39AutoVectorizingCopyWithAssumedAlignmentILi128EEENS4_14SM90_TMA_STOREES26_S28_S28_EEEvvEEEEvNT_6ParamsE)
        /*0b18*/ 	.short	0x0380
        /*0b1a*/ 	.short	0x0800


	//----- nvinfo : EIATTR_SW_WAR
	.align		4
.L_55:
        /*0b1c*/ 	.byte	0x04, 0x36
        /*0b1e*/ 	.short	(.L_57 - .L_56)
.L_56:
        /*0b20*/ 	.word	0x00000008
.L_57:


//--------------------- .nv.callgraph             --------------------------
	.section	.nv.callgraph,"",@"SHT_CUDA_CALLGRAPH"
	.align	4
	.sectionentsize	8
	.align		4
        /*0000*/ 	.word	0x00000000
	.align		4
        /*0004*/ 	.word	0xffffffff
	.align		4
        /*0008*/ 	.word	index@(_ZN7cutlass13device_kernelINS_4gemm6kernel13GemmUniversalIN4cute5tupleIJiiiiEEENS1_10collective13CollectiveMmaINS1_35MainloopSm100TmaUmmaWarpSpecializedILi5ELi2ELi4ENS5_IJNS4_1CILi2EEENSA_ILi4EEENSA_ILi1EEEEEEEENS5_IJNSA_ILi128EEESG_NSA_ILi64EEEEEENS_6half_tENS5_IJlSD_lEEESJ_SK_NS4_8TiledMMAINS4_8MMA_AtomIJNS4_26SM100_MMA_F16BF16_2x1SM_SSISJ_SJ_fLi128ELi128ELNS4_4UMMA5MajorE0ELSP_0ELNSO_7ScaleInE0ELSQ_0EEEEEENS4_6LayoutINS5_IJSD_SD_SD_EEENS5_IJNSA_ILi0EEESV_SV_EEEEENS5_IJNS4_10UnderscoreESY_SY_EEEEENS4_28SM100_TMA_2SM_LOAD_MULTICASTENS4_14ComposedLayoutINS4_7SwizzleILi3ELi4ELi3EEENS4_18smem_ptr_flag_bitsILi16EEENST_INS5_IJNSA_ILi8EEESH_EEENS5_IJSH_SD_EEEEEEEvNS4_8identityENS4_18SM100_TMA_2SM_LOADES1B_vS1C_EENS_8epilogue10collective18CollectiveEpilogueINS1F_23Sm100TmaWarpSpecializedILi4ELi2ELi16ELb1ELb0EEEJNS5_IJSH_SG_SH_EEENS5_IJNST_ISH_SD_EENST_INS5_IJNSA_ILi16EEESB_EEENS5_IJSD_SH_EEEEEEEESJ_SK_SJ_SK_NS1F_6fusion15FusionCallbacksIS1J_NS1R_17LinearCombinationISJ_fSJ_fLNS_15FloatRoundStyleE2EEES1K_S1Q_JEEENS4_5SM1004TMEM4LOAD26SM100_TMEM_LOAD_32dp32b16xENS4_13SM90_TMA_LOADENS12_INS13_ILi1ELi4ELi3EEES16_NST_INS5_IJS17_S1M_EEENS5_IJS1M_SD_EEEEEEENS4_39AutoVectorizingCopyWithAssumedAlignmentILi128EEENS4_14SM90_TMA_STOREES26_S28_S28_EEEvvEEEEvNT_6ParamsE)
	.align		4
        /*000c*/ 	.word	index@(__assertfail)
	.align		4
        /*0010*/ 	.word	0x00000000
	.align		4
        /*0014*/ 	.word	0xfffffffe
	.align		4
        /*0018*/ 	.word	0x00000000
	.align		4
        /*001c*/ 	.word	0xfffffffd
	.align		4
        /*0020*/ 	.word	0x00000000
	.align		4
        /*0024*/ 	.word	0xfffffffc


//--------------------- .nv.constant4             --------------------------
	.section	.nv.constant4,"a",@progbits
	.align	8
	.align		8
.nv.constant4:
        /*0000*/ 	.dword	__assertfail
	.align		8
        /*0008*/ 	.dword	__unnamed_1
	.align		8
        /*0010*/ 	.dword	__unnamed_2
	.align		8
        /*0018*/ 	.dword	_ZN40_INTERNAL_36626b5f_4_k_cu_91e84c72_385624cuda3std3__45__cpo5beginE
	.align		8
        /*0020*/ 	.dword	_ZN40_INTERNAL_36626b5f_4_k_cu_91e84c72_385624cuda3std3__45__cpo3endE
	.align		8
        /*0028*/ 	.dword	_ZN40_INTERNAL_36626b5f_4_k_cu_91e84c72_385624cuda3std3__45__cpo6cbeginE
	.align		8
        /*0030*/ 	.dword	_ZN40_INTERNAL_36626b5f_4_k_cu_91e84c72_385624cuda3std3__45__cpo4cendE
	.align		8
        /*0038*/ 	.dword	_ZN40_INTERNAL_36626b5f_4_k_cu_91e84c72_385624cuda3std3__442_GLOBAL__N__36626b5f_4_k_cu_91e84c72_385626ignoreE
	.align		8
        /*0040*/ 	.dword	_ZN40_INTERNAL_36626b5f_4_k_cu_91e84c72_385624cuda3std3__419piecewise_constructE
	.align		8
        /*0048*/ 	.dword	_ZN40_INTERNAL_36626b5f_4_k_cu_91e84c72_385624cuda3std3__48in_placeE
	.align		8
        /*0050*/ 	.dword	_ZN40_INTERNAL_36626b5f_4_k_cu_91e84c72_385624cuda3std6ranges3__45__cpo4swapE
	.align		8
        /*0058*/ 	.dword	_ZN40_INTERNAL_36626b5f_4_k_cu_91e84c72_385624cuda3std6ranges3__45__cpo9iter_moveE
	.align		8
        /*0060*/ 	.dword	_ZN40_INTERNAL_36626b5f_4_k_cu_91e84c72_385624cute7productE
	.align		8
        /*0068*/ 	.dword	_ZN40_INTERNAL_36626b5f_4_k_cu_91e84c72_385624cute1_E
	.align		8
        /*0070*/ 	.dword	$str$25
	.align		8
        /*0078*/ 	.dword	$str$26
	.align		8
        /*0080*/ 	.dword	$str$27
	.align		8
        /*0088*/ 	.dword	$str$28


//--------------------- .text._ZN7cutlass13device_kernelINS_4gemm6kernel13GemmUniversalIN4cute5tupleIJiiiiEEENS1_10collective13CollectiveMmaINS1_35MainloopSm100TmaUmmaWarpSpecializedILi5ELi2ELi4ENS5_IJNS4_1CILi2EEENSA_ILi4EEENSA_ILi1EEEEEEEENS5_IJNSA_ILi128EEESG_NSA_ILi64EEEEEENS_6half_tENS5_IJlSD_lEEESJ_SK_NS4_8TiledMMAINS4_8MMA_AtomIJNS4_26SM100_MMA_F16BF16_2x1SM_SSISJ_SJ_fLi128ELi128ELNS4_4UMMA5MajorE0ELSP_0ELNSO_7ScaleInE0ELSQ_0EEEEEENS4_6LayoutINS5_IJSD_SD_SD_EEENS5_IJNSA_ILi0EEESV_SV_EEEEENS5_IJNS4_10UnderscoreESY_SY_EEEEENS4_28SM100_TMA_2SM_LOAD_MULTICASTENS4_14ComposedLayoutINS4_7SwizzleILi3ELi4ELi3EEENS4_18smem_ptr_flag_bitsILi16EEENST_INS5_IJNSA_ILi8EEESH_EEENS5_IJSH_SD_EEEEEEEvNS4_8identityENS4_18SM100_TMA_2SM_LOADES1B_vS1C_EENS_8epilogue10collective18CollectiveEpilogueINS1F_23Sm100TmaWarpSpecializedILi4ELi2ELi16ELb1ELb0EEEJNS5_IJSH_SG_SH_EEENS5_IJNST_ISH_SD_EENST_INS5_IJNSA_ILi16EEESB_EEENS5_IJSD_SH_EEEEEEEESJ_SK_SJ_SK_NS1F_6fusion15FusionCallbacksIS1J_NS1R_17LinearCombinationISJ_fSJ_fLNS_15FloatRoundStyleE2EEES1K_S1Q_JEEENS4_5SM1004TMEM4LOAD26SM100_TMEM_LOAD_32dp32b16xENS4_13SM90_TMA_LOADENS12_INS13_ILi1ELi4ELi3EEES16_NST_INS5_IJS17_S1M_EEENS5_IJS1M_SD_EEEEEEENS4_39AutoVectorizingCopyWithAssumedAlignmentILi128EEENS4_14SM90_TMA_STOREES26_S28_S28_EEEvvEEEEvNT_6ParamsE --------------------------
	.section	.text._ZN7cutlass13device_kernelINS_4gemm6kernel13GemmUniversalIN4cute5tupleIJiiiiEEENS1_10collective13CollectiveMmaINS1_35MainloopSm100TmaUmmaWarpSpecializedILi5ELi2ELi4ENS5_IJNS4_1CILi2EEENSA_ILi4EEENSA_ILi1EEEEEEEENS5_IJNSA_ILi128EEESG_NSA_ILi64EEEEEENS_6half_tENS5_IJlSD_lEEESJ_SK_NS4_8TiledMMAINS4_8MMA_AtomIJNS4_26SM100_MMA_F16BF16_2x1SM_SSISJ_SJ_fLi128ELi128ELNS4_4UMMA5MajorE0ELSP_0ELNSO_7ScaleInE0ELSQ_0EEEEEENS4_6LayoutINS5_IJSD_SD_SD_EEENS5_IJNSA_ILi0EEESV_SV_EEEEENS5_IJNS4_10UnderscoreESY_SY_EEEEENS4_28SM100_TMA_2SM_LOAD_MULTICASTENS4_14ComposedLayoutINS4_7SwizzleILi3ELi4ELi3EEENS4_18smem_ptr_flag_bitsILi16EEENST_INS5_IJNSA_ILi8EEESH_EEENS5_IJSH_SD_EEEEEEEvNS4_8identityENS4_18SM100_TMA_2SM_LOADES1B_vS1C_EENS_8epilogue10collective18CollectiveEpilogueINS1F_23Sm100TmaWarpSpecializedILi4ELi2ELi16ELb1ELb0EEEJNS5_IJSH_SG_SH_EEENS5_IJNST_ISH_SD_EENST_INS5_IJNSA_ILi16EEESB_EEENS5_IJSD_SH_EEEEEEEESJ_SK_SJ_SK_NS1F_6fusion15FusionCallbacksIS1J_NS1R_17LinearCombinationISJ_fSJ_fLNS_15FloatRoundStyleE2EEES1K_S1Q_JEEENS4_5SM1004TMEM4LOAD26SM100_TMEM_LOAD_32dp32b16xENS4_13SM90_TMA_LOADENS12_INS13_ILi1ELi4ELi3EEES16_NST_INS5_IJS17_S1M_EEENS5_IJS1M_SD_EEEEEEENS4_39AutoVectorizingCopyWithAssumedAlignmentILi128EEENS4_14SM90_TMA_STOREES26_S28_S28_EEEvvEEEEvNT_6ParamsE,"ax",@progbits
	.align	128
.text._ZN7cutlass13device_kernelINS_4gemm6kernel13GemmUniversalIN4cute5tupleIJiiiiEEENS1_10collective13CollectiveMmaINS1_35MainloopSm100TmaUmmaWarpSpecializedILi5ELi2ELi4ENS5_IJNS4_1CILi2EEENSA_ILi4EEENSA_ILi1EEEEEEEENS5_IJNSA_ILi128EEESG_NSA_ILi64EEEEEENS_6half_tENS5_IJlSD_lEEESJ_SK_NS4_8TiledMMAINS4_8MMA_AtomIJNS4_26SM100_MMA_F16BF16_2x1SM_SSISJ_SJ_fLi128ELi128ELNS4_4UMMA5MajorE0ELSP_0ELNSO_7ScaleInE0ELSQ_0EEEEEENS4_6LayoutINS5_IJSD_SD_SD_EEENS5_IJNSA_ILi0EEESV_SV_EEEEENS5_IJNS4_10UnderscoreESY_SY_EEEEENS4_28SM100_TMA_2SM_LOAD_MULTICASTENS4_14ComposedLayoutINS4_7SwizzleILi3ELi4ELi3EEENS4_18smem_ptr_flag_bitsILi16EEENST_INS5_IJNSA_ILi8EEESH_EEENS5_IJSH_SD_EEEEEEEvNS4_8identityENS4_18SM100_TMA_2SM_LOADES1B_vS1C_EENS_8epilogue10collective18CollectiveEpilogueINS1F_23Sm100TmaWarpSpecializedILi4ELi2ELi16ELb1ELb0EEEJNS5_IJSH_SG_SH_EEENS5_IJNST_ISH_SD_EENST_INS5_IJNSA_ILi16EEESB_EEENS5_IJSD_SH_EEEEEEEESJ_SK_SJ_SK_NS1F_6fusion15FusionCallbacksIS1J_NS1R_17LinearCombinationISJ_fSJ_fLNS_15FloatRoundStyleE2EEES1K_S1Q_JEEENS4_5SM1004TMEM4LOAD26SM100_TMEM_LOAD_32dp32b16xENS4_13SM90_TMA_LOADENS12_INS13_ILi1ELi4ELi3EEES16_NST_INS5_IJS17_S1M_EEENS5_IJS1M_SD_EEEEEEENS4_39AutoVectorizingCopyWithAssumedAlignmentILi128EEENS4_14SM90_TMA_STOREES26_S28_S28_EEEvvEEEEvNT_6ParamsE:
        .type           _ZN7cutlass13device_kernelINS_4gemm6kernel13GemmUniversalIN4cute5tupleIJiiiiEEENS1_10collective13CollectiveMmaINS1_35MainloopSm100TmaUmmaWarpSpecializedILi5ELi2ELi4ENS5_IJNS4_1CILi2EEENSA_ILi4EEENSA_ILi1EEEEEEEENS5_IJNSA_ILi128EEESG_NSA_ILi64EEEEEENS_6half_tENS5_IJlSD_lEEESJ_SK_NS4_8TiledMMAINS4_8MMA_AtomIJNS4_26SM100_MMA_F16BF16_2x1SM_SSISJ_SJ_fLi128ELi128ELNS4_4UMMA5MajorE0ELSP_0ELNSO_7ScaleInE0ELSQ_0EEEEEENS4_6LayoutINS5_IJSD_SD_SD_EEENS5_IJNSA_ILi0EEESV_SV_EEEEENS5_IJNS4_10UnderscoreESY_SY_EEEEENS4_28SM100_TMA_2SM_LOAD_MULTICASTENS4_14ComposedLayoutINS4_7SwizzleILi3ELi4ELi3EEENS4_18smem_ptr_flag_bitsILi16EEENST_INS5_IJNSA_ILi8EEESH_EEENS5_IJSH_SD_EEEEEEEvNS4_8identityENS4_18SM100_TMA_2SM_LOADES1B_vS1C_EENS_8epilogue10collective18CollectiveEpilogueINS1F_23Sm100TmaWarpSpecializedILi4ELi2ELi16ELb1ELb0EEEJNS5_IJSH_SG_SH_EEENS5_IJNST_ISH_SD_EENST_INS5_IJNSA_ILi16EEESB_EEENS5_IJSD_SH_EEEEEEEESJ_SK_SJ_SK_NS1F_6fusion15FusionCallbacksIS1J_NS1R_17LinearCombinationISJ_fSJ_fLNS_15FloatRoundStyleE2EEES1K_S1Q_JEEENS4_5SM1004TMEM4LOAD26SM100_TMEM_LOAD_32dp32b16xENS4_13SM90_TMA_LOADENS12_INS13_ILi1ELi4ELi3EEES16_NST_INS5_IJS17_S1M_EEENS5_IJS1M_SD_EEEEEEENS4_39AutoVectorizingCopyWithAssumedAlignmentILi128EEENS4_14SM90_TMA_STOREES26_S28_S28_EEEvvEEEEvNT_6ParamsE,@function
        .size           _ZN7cutlass13device_kernelINS_4gemm6kernel13GemmUniversalIN4cute5tupleIJiiiiEEENS1_10collective13CollectiveMmaINS1_35MainloopSm100TmaUmmaWarpSpecializedILi5ELi2ELi4ENS5_IJNS4_1CILi2EEENSA_ILi4EEENSA_ILi1EEEEEEEENS5_IJNSA_ILi128EEESG_NSA_ILi64EEEEEENS_6half_tENS5_IJlSD_lEEESJ_SK_NS4_8TiledMMAINS4_8MMA_AtomIJNS4_26SM100_MMA_F16BF16_2x1SM_SSISJ_SJ_fLi128ELi128ELNS4_4UMMA5MajorE0ELSP_0ELNSO_7ScaleInE0ELSQ_0EEEEEENS4_6LayoutINS5_IJSD_SD_SD_EEENS5_IJNSA_ILi0EEESV_SV_EEEEENS5_IJNS4_10UnderscoreESY_SY_EEEEENS4_28SM100_TMA_2SM_LOAD_MULTICASTENS4_14ComposedLayoutINS4_7SwizzleILi3ELi4ELi3EEENS4_18smem_ptr_flag_bitsILi16EEENST_INS5_IJNSA_ILi8EEESH_EEENS5_IJSH_SD_EEEEEEEvNS4_8identityENS4_18SM100_TMA_2SM_LOADES1B_vS1C_EENS_8epilogue10collective18CollectiveEpilogueINS1F_23Sm100TmaWarpSpecializedILi4ELi2ELi16ELb1ELb0EEEJNS5_IJSH_SG_SH_EEENS5_IJNST_ISH_SD_EENST_INS5_IJNSA_ILi16EEESB_EEENS5_IJSD_SH_EEEEEEEESJ_SK_SJ_SK_NS1F_6fusion15FusionCallbacksIS1J_NS1R_17LinearCombinationISJ_fSJ_fLNS_15FloatRoundStyleE2EEES1K_S1Q_JEEENS4_5SM1004TMEM4LOAD26SM100_TMEM_LOAD_32dp32b16xENS4_13SM90_TMA_LOADENS12_INS13_ILi1ELi4ELi3EEES16_NST_INS5_IJS17_S1M_EEENS5_IJS1M_SD_EEEEEEENS4_39AutoVectorizingCopyWithAssumedAlignmentILi128EEENS4_14SM90_TMA_STOREES26_S28_S28_EEEvvEEEEvNT_6ParamsE,(.L_x_200 - _ZN7cutlass13device_kernelINS_4gemm6kernel13GemmUniversalIN4cute5tupleIJiiiiEEENS1_10collective13CollectiveMmaINS1_35MainloopSm100TmaUmmaWarpSpecializedILi5ELi2ELi4ENS5_IJNS4_1CILi2EEENSA_ILi4EEENSA_ILi1EEEEEEEENS5_IJNSA_ILi128EEESG_NSA_ILi64EEEEEENS_6half_tENS5_IJlSD_lEEESJ_SK_NS4_8TiledMMAINS4_8MMA_AtomIJNS4_26SM100_MMA_F16BF16_2x1SM_SSISJ_SJ_fLi128ELi128ELNS4_4UMMA5MajorE0ELSP_0ELNSO_7ScaleInE0ELSQ_0EEEEEENS4_6LayoutINS5_IJSD_SD_SD_EEENS5_IJNSA_ILi0EEESV_SV_EEEEENS5_IJNS4_10UnderscoreESY_SY_EEEEENS4_28SM100_TMA_2SM_LOAD_MULTICASTENS4_14ComposedLayoutINS4_7SwizzleILi3ELi4ELi3EEENS4_18smem_ptr_flag_bitsILi16EEENST_INS5_IJNSA_ILi8EEESH_EEENS5_IJSH_SD_EEEEEEEvNS4_8identityENS4_18SM100_TMA_2SM_LOADES1B_vS1C_EENS_8epilogue10collective18CollectiveEpilogueINS1F_23Sm100TmaWarpSpecializedILi4ELi2ELi16ELb1ELb0EEEJNS5_IJSH_SG_SH_EEENS5_IJNST_ISH_SD_EENST_INS5_IJNSA_ILi16EEESB_EEENS5_IJSD_SH_EEEEEEEESJ_SK_SJ_SK_NS1F_6fusion15FusionCallbacksIS1J_NS1R_17LinearCombinationISJ_fSJ_fLNS_15FloatRoundStyleE2EEES1K_S1Q_JEEENS4_5SM1004TMEM4LOAD26SM100_TMEM_LOAD_32dp32b16xENS4_13SM90_TMA_LOADENS12_INS13_ILi1ELi4ELi3EEES16_NST_INS5_IJS17_S1M_EEENS5_IJS1M_SD_EEEEEEENS4_39AutoVectorizingCopyWithAssumedAlignmentILi128EEENS4_14SM90_TMA_STOREES26_S28_S28_EEEvvEEEEvNT_6ParamsE)
        .other          _ZN7cutlass13device_kernelINS_4gemm6kernel13GemmUniversalIN4cute5tupleIJiiiiEEENS1_10collective13CollectiveMmaINS1_35MainloopSm100TmaUmmaWarpSpecializedILi5ELi2ELi4ENS5_IJNS4_1CILi2EEENSA_ILi4EEENSA_ILi1EEEEEEEENS5_IJNSA_ILi128EEESG_NSA_ILi64EEEEEENS_6half_tENS5_IJlSD_lEEESJ_SK_NS4_8TiledMMAINS4_8MMA_AtomIJNS4_26SM100_MMA_F16BF16_2x1SM_SSISJ_SJ_fLi128ELi128ELNS4_4UMMA5MajorE0ELSP_0ELNSO_7ScaleInE0ELSQ_0EEEEEENS4_6LayoutINS5_IJSD_SD_SD_EEENS5_IJNSA_ILi0EEESV_SV_EEEEENS5_IJNS4_10UnderscoreESY_SY_EEEEENS4_28SM100_TMA_2SM_LOAD_MULTICASTENS4_14ComposedLayoutINS4_7SwizzleILi3ELi4ELi3EEENS4_18smem_ptr_flag_bitsILi16EEENST_INS5_IJNSA_ILi8EEESH_EEENS5_IJSH_SD_EEEEEEEvNS4_8identityENS4_18SM100_TMA_2SM_LOADES1B_vS1C_EENS_8epilogue10collective18CollectiveEpilogueINS1F_23Sm100TmaWarpSpecializedILi4ELi2ELi16ELb1ELb0EEEJNS5_IJSH_SG_SH_EEENS5_IJNST_ISH_SD_EENST_INS5_IJNSA_ILi16EEESB_EEENS5_IJSD_SH_EEEEEEEESJ_SK_SJ_SK_NS1F_6fusion15FusionCallbacksIS1J_NS1R_17LinearCombinationISJ_fSJ_fLNS_15FloatRoundStyleE2EEES1K_S1Q_JEEENS4_5SM1004TMEM4LOAD26SM100_TMEM_LOAD_32dp32b16xENS4_13SM90_TMA_LOADENS12_INS13_ILi1ELi4ELi3EEES16_NST_INS5_IJS17_S1M_EEENS5_IJS1M_SD_EEEEEEENS4_39AutoVectorizingCopyWithAssumedAlignmentILi128EEENS4_14SM90_TMA_STOREES26_S28_S28_EEEvvEEEEvNT_6ParamsE,@"STO_CUDA_ENTRY STV_DEFAULT"
_ZN7cutlass13device_kernelINS_4gemm6kernel13GemmUniversalIN4cute5tupleIJiiiiEEENS1_10collective13CollectiveMmaINS1_35MainloopSm100TmaUmmaWarpSpecializedILi5ELi2ELi4ENS5_IJNS4_1CILi2EEENSA_ILi4EEENSA_ILi1EEEEEEEENS5_IJNSA_ILi128EEESG_NSA_ILi64EEEEEENS_6half_tENS5_IJlSD_lEEESJ_SK_NS4_8TiledMMAINS4_8MMA_AtomIJNS4_26SM100_MMA_F16BF16_2x1SM_SSISJ_SJ_fLi128ELi128ELNS4_4UMMA5MajorE0ELSP_0ELNSO_7ScaleInE0ELSQ_0EEEEEENS4_6LayoutINS5_IJSD_SD_SD_EEENS5_IJNSA_ILi0EEESV_SV_EEEEENS5_IJNS4_10UnderscoreESY_SY_EEEEENS4_28SM100_TMA_2SM_LOAD_MULTICASTENS4_14ComposedLayoutINS4_7SwizzleILi3ELi4ELi3EEENS4_18smem_ptr_flag_bitsILi16EEENST_INS5_IJNSA_ILi8EEESH_EEENS5_IJSH_SD_EEEEEEEvNS4_8identityENS4_18SM100_TMA_2SM_LOADES1B_vS1C_EENS_8epilogue10collective18CollectiveEpilogueINS1F_23Sm100TmaWarpSpecializedILi4ELi2ELi16ELb1ELb0EEEJNS5_IJSH_SG_SH_EEENS5_IJNST_ISH_SD_EENST_INS5_IJNSA_ILi16EEESB_EEENS5_IJSD_SH_EEEEEEEESJ_SK_SJ_SK_NS1F_6fusion15FusionCallbacksIS1J_NS1R_17LinearCombinationISJ_fSJ_fLNS_15FloatRoundStyleE2EEES1K_S1Q_JEEENS4_5SM1004TMEM4LOAD26SM100_TMEM_LOAD_32dp32b16xENS4_13SM90_TMA_LOADENS12_INS13_ILi1ELi4ELi3EEES16_NST_INS5_IJS17_S1M_EEENS5_IJS1M_SD_EEEEEEENS4_39AutoVectorizingCopyWithAssumedAlignmentILi128EEENS4_14SM90_TMA_STOREES26_S28_S28_EEEvvEEEEvNT_6ParamsE:
[----:B------:R-:W1:Y:S01]  /*0000*/  LDC R1, c[0x0][0x37c] ;  /* 0x0000df00ff017b82 */ /* 0x000e620000000800 */
[----:B------:R-:W2:Y:S01]  /*0010*/  S2R R61, SR_TID.X ;  /* 0x00000000003d7919 */ /* 0x000ea20000002100 */
[----:B------:R-:W3:Y:S06]  /*0020*/  LDCU.64 UR8, c[0x0][0x890] ;  /* 0x00011200ff0877ac */ /* 0x000eec0008000a00 */
[----:B------:R-:W4:Y:S01]  /*0030*/  S2UR UR47, SR_CgaCtaId ;  /* 0x00000000002f79c3 */ /* 0x000f220000008800 */
[----:B------:R-:W-:Y:S02]  /*0040*/  PRMT R50, RZ, 0x7610, R50 ;  /* 0x00007610ff327816 */ /* 0x000fe40000000032 */
[----:B------:R-:W-:-:S02]  /*0050*/  ELECT P0, URZ, PT ;  /* 0x0000000000ff782f */ /* 0x000fc40003800000 */
[----:B---3--:R-:W-:-:S04]  /*0060*/  ISETP.NE.U32.AND P1, PT, RZ, UR8, PT ;  /* 0x00000008ff007c0c */ /* 0x008fc8000bf25070 */
[----:B------:R-:W-:Y:S01]  /*0070*/  ISETP.NE.AND.EX P2, PT, RZ, UR9, PT, P1 ;  /* 0x00000009ff007c0c */ /* 0x000fe2000bf45310 */
[----:B----4-:R-:W-:Y:S02]  /*0080*/  ULOP3.LUT UR48, UR47, 0x1, URZ, 0xc0, !UPT ;  /* 0x000000012f307892 */ /* 0x010fe4000f8ec0ff */
[----:B------:R-:W-:Y:S01]  /*0090*/  ULOP3.LUT UR49, UR47, 0x1, URZ, 0x3c, !UPT ;  /* 0x000000012f317892 */ /* 0x000fe2000f8e3cff */
[----:B--2---:R-:W-:-:S05]  /*00a0*/  SHF.R.U32.HI R51, RZ, 0x5, R61 ;  /* 0x00000005ff337819 */ /* 0x004fca000001163d */
[----:B------:R-:W2:Y:S02]  /*00b0*/  SHFL.IDX PT, R0, R51, RZ, 0x1f ;  /* 0x00001fff33007589 */ /* 0x000ea400000e0000 */
[----:B--2---:R-:W-:Y:S02]  /*00c0*/  R2UR UR23, R0 ;  /* 0x00000000001772ca */ /* 0x004fe400000e0000 */
[----:B-1----:R-:W-:Y:S05]  /*00d0*/  @P2 BRA `(.L_x_0) ;  /* 0x0000000000302947 */ /* 0x002fea0003800000 */
[----:B------:R-:W1:Y:S02]  /*00e0*/  LDCU.64 UR4, c[0x0][0x888] ;  /* 0x00011100ff0477ac */ /* 0x000e640008000a00 */
[----:B-1----:R-:W-:-:S04]  /*00f0*/  UISETP.NE.U32.AND UP0, UPT, UR4, URZ, UPT ;  /* 0x000000ff0400728c */ /* 0x002fc8000bf05070 */
[----:B------:R-:W-:-:S09]  /*0100*/  UISETP.NE.AND.EX UP0, UPT, UR5, URZ, UPT, UP0 ;  /* 0x000000ff0500728c */ /* 0x000fd2000bf05300 */
[----:B------:R-:W-:Y:S05]  /*0110*/  BRA.U !UP0, `(.L_x_1) ;  /* 0x0000000108147547 */ /* 0x000fea000b800000 */
[----:B------:R-:W1:Y:S01]  /*0120*/  LDC.64 R2, c[0x0][0x888] ;  /* 0x00022200ff027b82 */ /* 0x000e620000000a00 */
[----:B------:R-:W1:Y:S02]  /*0130*/  LDCU.64 UR4, c[0x0][0x358] ;  /* 0x00006b00ff0477ac */ /* 0x000e640008000a00 */
[----:B-1----:R1:W5:Y:S01]  /*0140*/  LDG.E R27, desc[UR4][R2.64] ;  /* 0x00000004021b7981 */ /* 0x002362000c1e1900 */
[----:B------:R-:W-:Y:S01]  /*0150*/  HFMA2 R50, -RZ, RZ, 0, 5.9604644775390625e-08 ;  /* 0x00000001ff327431 */ /* 0x000fe200000001ff */
[----:B------:R-:W-:Y:S05]  /*0160*/  BRA `(.L_x_0) ;  /* 0x00000000000c7947 */ /* 0x000fea0003800000 */
.L_x_1:
[----:B------:R-:W1:Y:S01]  /*0170*/  LDCU UR4, c[0x0][0x880] ;  /* 0x00011000ff0477ac */ /* 0x000e620008000800 */
[----:B------:R-:W-:Y:S01]  /*0180*/  HFMA2 R50, -RZ, RZ, 0, 5.9604644775390625e-08 ;  /* 0x00000001ff327431 */ /* 0x000fe200000001ff */
[----:B-1----:R-:W-:-:S07]  /*0190*/  MOV R27, UR4 ;  /* 0x00000004001b7c02 */ /* 0x002fce0008000f00 */
.L_x_0:
[----:B------:R-:W2:Y:S02]  /*01a0*/  LDCU.64 UR4, c[0x0][0x8b0] ;  /* 0x00011600ff0477ac */ /* 0x000ea40008000a00 */
[----:B--2---:R-:W-:-:S04]  /*01b0*/  UISETP.NE.U32.AND UP0, UPT, UR4, URZ, UPT ;  /* 0x000000ff0400728c */ /* 0x004fc8000bf05070 */
[----:B------:R-:W-:-:S09]  /*01c0*/  UISETP.NE.AND.EX UP0, UPT, UR5, URZ, UPT, UP0 ;  /* 0x000000ff0500728c */ /* 0x000fd2000bf05300 */
[----:B------:R-:W-:Y:S05]  /*01d0*/  BRA.U UP0, `(.L_x_2) ;  /* 0x0000000100287547 */ /* 0x000fea000b800000 */
[----:B------:R-:W2:Y:S02]  /*01e0*/  LDCU.64 UR4, c[0x0][0x8a8] ;  /* 0x00011500ff0477ac */ /* 0x000ea40008000a00 */
[----:B--2---:R-:W-:-:S04]  /*01f0*/  UISETP.NE.U32.AND UP0, UPT, UR4, URZ, UPT ;  /* 0x000000ff0400728c */ /* 0x004fc8000bf05070 */
[----:B------:R-:W-:-:S09]  /*0200*/  UISETP.NE.AND.EX UP0, UPT, UR5, URZ, UPT, UP0 ;  /* 0x000000ff0500728c */ /* 0x000fd2000bf05300 */
[----:B------:R-:W-:Y:S05]  /*0210*/  BRA.U !UP0, `(.L_x_3) ;  /* 0x0000000108107547 */ /* 0x000fea000b800000 */
[----:B------:R-:W2:Y:S01]  /*0220*/  LDC.64 R24, c[0x0][0x8a8] ;  /* 0x00022a00ff187b82 */ /* 0x000ea20000000a00 */
[----:B------:R-:W2:Y:S02]  /*0230*/  LDCU.64 UR4, c[0x0][0x358] ;  /* 0x00006b00ff0477ac */ /* 0x000ea40008000a00 */
[----:B--2---:R2:W5:Y:S01]  /*0240*/  LDG.E R24, desc[UR4][R24.64] ;  /* 0x0000000418187981 */ /* 0x004562000c1e1900 */
[----:B------:R-:W-:Y:S05]  /*0250*/  BRA `(.L_x_2) ;  /* 0x0000000000087947 */ /* 0x000fea0003800000 */
.L_x_3:
[----:B------:R-:W2:Y:S02]  /*0260*/  LDCU UR4, c[0x0][0x8a0] ;  /* 0x00011400ff0477ac */ /* 0x000ea40008000800 */
[----:B--2---:R-:W-:Y:S02]  /*0270*/  MOV R24, UR4 ;  /* 0x0000000400187c02 */ /* 0x004fe40008000f00 */
.L_x_2:
[----:B------:R-:W-:Y:S01]  /*0280*/  IMAD.U32 R0, RZ, RZ, UR23 ;  /* 0x00000017ff007e24 */ /* 0x000fe2000f8e00ff */
[----:B------:R-:W-:Y:S04]  /*0290*/  BSSY.RECONVERGENT B0, `(.L_x_4) ;  /* 0x000000c000007945 */ /* 0x000fe80003800200 */
[C---:B------:R-:W-:Y:S02]  /*02a0*/  ISETP.NE.OR P3, PT, R0.reuse, 0x1, !P0 ;  /* 0x000000010000780c */ /* 0x040fe40004765670 */
[----:B------:R-:W-:-:S11]  /*02b0*/  ISETP.NE.OR P2, PT, R0, 0x3, !P0 ;  /* 0x000000030000780c */ /* 0x000fd60004745670 */
[----:B------:R-:W-:Y:S05]  /*02c0*/  @P3 BRA `(.L_x_5) ;  /* 0x0000000000203947 */ /* 0x000fea0003800000 */
[----:B------:R-:W3:Y:S02]  /*02d0*/  LDCU.64 UR4, c[0x0][0x348] ;  /* 0x00006900ff0477ac */ /* 0x000ee40008000a00 */
[----:B---3--:R-:W-:Y:S02]  /*02e0*/  UIADD3 UR6, UP1, UPT, UR4, 0x80, URZ ;  /* 0x0000008004067890 */ /* 0x008fe4000ff3e0ff */
[----:B------:R-:W-:Y:S02]  /*02f0*/  UIADD3 UR4, UP0, UPT, UR4, 0x180, URZ ;  /* 0x0000018004047890 */ /* 0x000fe4000ff1e0ff */
[----:B------:R-:W-:Y:S02]  /*0300*/  UIADD3.X UR7, UPT, UPT, URZ, UR5, URZ, UP1, !UPT ;  /* 0x00000005ff077290 */ /* 0x000fe40008ffe4ff */
[----:B------:R-:W-:-:S07]  /*0310*/  UIADD3.X UR5, UPT, UPT, URZ, UR5, URZ, UP0, !UPT ;  /* 0x00000005ff057290 */ /* 0x000fce00087fe4ff */
[----:B------:R3:W-:Y:S02]  /*0320*/  UTMACCTL.PF [UR6] ;  /* 0x00000000060079b9 */ /* 0x0007e40008040000 */
[----:B------:R3:W-:Y:S02]  /*0330*/  UTMACCTL.PF [UR4] ;  /* 0x00000000040079b9 */ /* 0x0007e40008040000 */
[----:B---3--:R-:W-:Y:S01]  /*0340*/  NOP ;  /* 0x0000000000007918 */ /* 0x008fe20000000000 */
.L_x_5:
[----:B------:R-:W-:Y:S05]  /*0350*/  BSYNC.RECONVERGENT B0 ;  /* 0x0000000000007941 */ /* 0x000fea0003800200 */
.L_x_4:
[----:B------:R-:W-:Y:S04]  /*0360*/  BSSY.RECONVERGENT B0, `(.L_x_6) ;  /* 0x000000a000007945 */ /* 0x000fe80003800200 */
        /* <DEDUP_REMOVED lines=9> */
.L_x_7:
[----:B------:R-:W-:Y:S05]  /*0400*/  BSYNC.RECONVERGENT B0 ;  /* 0x0000000000007941 */ /* 0x000fea0003800200 */
.L_x_6:
[----:B------:R-:W3:Y:S01]  /*0410*/  LDCU.64 UR4, c[0x0][0x888] ;  /* 0x00011100ff0477ac */ /* 0x000ee20008000a00 */
[----:B------:R-:W-:Y:S01]  /*0420*/  ISETP.NE.AND.EX P1, PT, RZ, UR9, PT, P1 ;  /* 0x00000009ff007c0c */ /* 0x000fe2000bf25310 */
[----:B------:R-:W-:Y:S01]  /*0430*/  UPLOP3.LUT UP4, UPT, UPT, UPT, UPT, 0x80, 0x8 ;  /* 0x000000000008789c */ /* 0x000fe20003f8f070 */
[----:B---3--:R-:W-:-:S04]  /*0440*/  ISETP.NE.U32.AND P2, PT, RZ, UR4, PT ;  /* 0x00000004ff007c0c */ /* 0x008fc8000bf45070 */
[----:B------:R-:W-:-:S13]  /*0450*/  ISETP.NE.AND.EX P2, PT, RZ, UR5, PT, P2 ;  /* 0x00000005ff007c0c */ /* 0x000fda000bf45320 */
[----:B------:R-:W-:Y:S05]  /*0460*/  @P2 BRA P1, `(.L_x_8) ;  /* 0x0000000000282947 */ /* 0x000fea0000800000 */
[----:B------:R-:W-:Y:S01]  /*0470*/  UISETP.NE.U32.AND UP0, UPT, UR8, URZ, UPT ;  /* 0x000000ff0800728c */ /* 0x000fe2000bf05070 */
[----:B-----5:R-:W-:Y:S01]  /*0480*/  FSETP.NEU.AND P1, PT, R27, RZ, PT ;  /* 0x000000ff1b00720b */ /* 0x020fe20003f2d000 */
[----:B------:R-:W-:Y:S02]  /*0490*/  UISETP.NE.U32.AND UP2, UPT, UR4, URZ, UPT ;  /* 0x000000ff0400728c */ /* 0x000fe4000bf45070 */
[----:B------:R-:W-:Y:S02]  /*04a0*/  UISETP.NE.AND.EX UP1, UPT, UR9, URZ, UPT, UP0 ;  /* 0x000000ff0900728c */ /* 0x000fe4000bf25300 */
[----:B------:R-:W-:-:S04]  /*04b0*/  UISETP.NE.AND.EX UP0, UPT, UR5, URZ, UPT, UP2 ;  /* 0x000000ff0500728c */ /* 0x000fc8000bf05320 */
[----:B------:R-:W-:-:S04]  /*04c0*/  USEL UR4, URZ, 0xffffffff, UP0 ;  /* 0xffffffffff047887 */ /* 0x000fc80008000000 */
[----:B------:R-:W-:Y:S01]  /*04d0*/  VOTEU.ANY UP0, P1 ;  /* 0x0000000000ff7886 */ /* 0x000fe20000800100 */
[----:B------:R-:W-:-:S04]  /*04e0*/  @!UP1 USEL UR4, URZ, 0xffffffff, UP0 ;  /* 0xffffffffff049887 */ /* 0x000fc80008000000 */
[----:B------:R-:W-:-:S04]  /*04f0*/  ULOP3.LUT UR4, UR4, 0x1, URZ, 0xc0, !UPT ;  /* 0x0000000104047892 */ /* 0x000fc8000f8ec0ff */
[----:B------:R-:W-:-:S11]  /*0500*/  UISETP.NE.U32.AND UP4, UPT, UR4, 0x1, UPT ;  /* 0x000000010400788c */ /* 0x000fd6000bf85070 */
.L_x_8:
[----:B------:R-:W3:Y:S01]  /*0510*/  SHFL.IDX PT, R0, R51, RZ, 0x1f ;  /* 0x00001fff33007589 */ /* 0x000ee200000e0000 */
[----:B------:R-:W-:-:S04]  /*0520*/  UISETP.NE.AND UP0, UPT, UR23, 0x2, UPT ;  /* 0x000000021700788c */ /* 0x000fc8000bf05270 */
[----:B------:R-:W-:Y:S02]  /*0530*/  UISETP.EQ.AND UP1, UPT, UR48, URZ, !UP0 ;  /* 0x000000ff3000728c */ /* 0x000fe4000c722270 */
[----:B------:R-:W-:-:S04]  /*0540*/  USEL UR46, URZ, 0x1, UP0 ;  /* 0x00000001ff2e7887 */ /* 0x000fc80008000000 */
[----:B------:R-:W-:Y:S02]  /*0550*/  PLOP3.LUT P3, PT, P0, PT, UP1, 0x80, 0x8 ;  /* 0x000000000008781c */ /* 0x000fe4000076f018 */
[----:B---3--:R-:W-:-:S13]  /*0560*/  ISETP.NE.AND P1, PT, R0, RZ, PT ;  /* 0x000000ff0000720c */ /* 0x008fda0003f25270 */
[----:B------:R-:W-:Y:S05]  /*0570*/  @P1 BRA `(.L_x_9) ;  /* 0x00000000005c1947 */ /* 0x000fea0003800000 */
[----:B------:R-:W-:Y:S01]  /*0580*/  UMOV UR4, 0x400 ;  /* 0x0000040000047882 */ /* 0x000fe20000000000 */
[----:B------:R-:W-:Y:S01]  /*0590*/  UMOV UR8, 0x1 ;  /* 0x0000000100087882 */ /* 0x000fe20000000000 */
[----:B------:R-:W-:Y:S01]  /*05a0*/  UMOV UR6, 0x4 ;  /* 0x0000000400067882 */ /* 0x000fe20000000000 */
[----:B------:R-:W-:Y:S02]  /*05b0*/  ULEA UR4, UR47, UR4, 0x18 ;  /* 0x000000042f047291 */ /* 0x000fe4000f8ec0ff */
[----:B------:R-:W-:-:S04]  /*05c0*/  UIADD3 UR8, UPT, UPT, -UR8, 0x100000, URZ ;  /* 0x0010000008087890 */ /* 0x000fc8000fffe1ff */
[----:B------:R-:W-:Y:S02]  /*05d0*/  USHF.L.U32 UR9, UR8, 0xb, URZ ;  /* 0x0000000b08097899 */ /* 0x000fe400080006ff */
[----:B------:R-:W-:Y:S02]  /*05e0*/  USHF.L.U32 UR8, UR8, 0x1, URZ ;  /* 0x0000000108087899 */ /* 0x000fe400080006ff */
[----:B------:R-:W-:-:S04]  /*05f0*/  UIADD3 UR6, UPT, UPT, -UR6, 0x100000, URZ ;  /* 0x0010000006067890 */ /* 0x000fc8000fffe1ff */
[----:B------:R-:W-:Y:S02]  /*0600*/  USHF.L.U32 UR7, UR6, 0xb, URZ ;  /* 0x0000000b06077899 */ /* 0x000fe400080006ff */
[----:B------:R-:W-:Y:S01]  /*0610*/  USHF.L.U32 UR6, UR6, 0x1, URZ ;  /* 0x0000000106067899 */ /* 0x000fe200080006ff */
[----:B------:R-:W-:Y:S01]  /*0620*/  ELECT P1, URZ, PT ;  /* 0x0000000000ff782f */ /* 0x000fe20003820000 */
[----:B------:R-:W3:Y:S02]  /*0630*/  FENCE.VIEW.ASYNC.S ;  /* 0x00000000000073c6 */ /* 0x000ee40000000000 */
[----:B---3--:R3:W4:Y:S08]  /*0640*/  SYNCS.EXCH.64 URZ, [UR4], UR8 ;  /* 0x0000000804ff75b2 */ /* 0x0087300008000100 */
[----:B------:R3:W1:Y:S01]  /*0650*/  SYNCS.EXCH.64 URZ, [UR4+0x28], UR6 ;  /* 0x0000280604ff75b2 */ /* 0x0006620008000100 */
        /* <DEDUP_REMOVED lines=8> */
[----:B------:R-:W-:Y:S01]  /*06e0*/  NOP ;  /* 0x0000000000007918 */ /* 0x000fe20000000000 */
.L_x_9:
[----:B------:R-:W2:Y:S01]  /*06f0*/  SHFL.IDX PT, R0, R51, RZ, 0x1f ;  /* 0x00001fff33007589 */ /* 0x000ea200000e0000 */
[----:B------:R-:W-:Y:S01]  /*0700*/  NOP ;  /* 0x0000000000007918 */ /* 0x000fe20000000000 */
[----:B--2---:R-:W-:-:S13]  /*0710*/  ISETP.NE.AND P1, PT, R0, 0x1, PT ;  /* 0x000000010000780c */ /* 0x004fda0003f25270 */
[----:B------:R-:W-:Y:S05]  /*0720*/  @P1 BRA `(.L_x_10) ;  /* 0x0000000000541947 */ /* 0x000fea0003800000 */
[----:B---3--:R-:W-:Y:S01]  /*0730*/  UMOV UR4, 0x400 ;  /* 0x0000040000047882 */ /* 0x008fe20000000000 */
        /* <DEDUP_REMOVED lines=10> */
[----:B------:R-:W2:Y:S02]  /*07e0*/  FENCE.VIEW.ASYNC.S ;  /* 0x00000000000073c6 */ /* 0x000ea40000000000 */
[----:B--2---:R2:W3:Y:S08]  /*07f0*/  SYNCS.EXCH.64 URZ, [UR4+0x50], UR8 ;  /* 0x0000500804ff75b2 */ /* 0x0044f00008000100 */
        /* <DEDUP_REMOVED lines=8> */
.L_x_10:
[----:B------:R-:W4:Y:S01]  /*0880*/  SHFL.IDX PT, R0, R51, RZ, 0x1f ;  /* 0x00001fff33007589 */ /* 0x000f2200000e0000 */
[----:B------:R-:W-:Y:S01]  /*0890*/  NOP ;  /* 0x0000000000007918 */ /* 0x000fe20000000000 */
[----:B----4-:R-:W-:-:S13]  /*08a0*/  ISETP.NE.AND P1, PT, R0, 0x3, PT ;  /* 0x000000030000780c */ /* 0x010fda0003f25270 */
[----:B------:R-:W-:Y:S05]  /*08b0*/  @P1 BRA `(.L_x_11) ;  /* 0x00000000002c1947 */ /* 0x000fea0003800000 */
[----:B--23--:R-:W-:Y:S01]  /*08c0*/  UMOV UR6, 0x400 ;  /* 0x0000040000067882 */ /* 0x00cfe20000000000 */
[----:B------:R-:W-:Y:S01]  /*08d0*/  UMOV UR4, 0x20 ;  /* 0x0000002000047882 */ /* 0x000fe20000000000 */
[----:B------:R-:W-:Y:S02]  /*08e0*/  ULEA UR6, UR47, UR6, 0x18 ;  /* 0x000000062f067291 */ /* 0x000fe4000f8ec0ff */
[----:B------:R-:W-:-:S04]  /*08f0*/  UIADD3 UR4, UPT, UPT, -UR4, 0x100000, URZ ;  /* 0x0010000004047890 */ /* 0x000fc8000fffe1ff */
[----:B------:R-:W-:Y:S02]  /*0900*/  USHF.L.U32 UR5, UR4, 0xb, URZ ;  /* 0x0000000b04057899 */ /* 0x000fe400080006ff */
[----:B------:R-:W-:Y:S01]  /*0910*/  USHF.L.U32 UR4, UR4, 0x1, URZ ;  /* 0x0000000104047899 */ /* 0x000fe200080006ff */
[----:B------:R-:W-:Y:S01]  /*0920*/  ELECT P1, URZ, PT ;  /* 0x0000000000ff782f */ /* 0x000fe20003820000 */
[----:B------:R-:W2:Y:S10]  /*0930*/  FENCE.VIEW.ASYNC.S ;  /* 0x00000000000073c6 */ /* 0x000eb40000000000 */
[----:B--2---:R4:W2:Y:S01]  /*0940*/  SYNCS.EXCH.64 URZ, [UR6+0x90], UR4 ;  /* 0x0000900406ff75b2 */ /* 0x0048a20008000100 */
[----:B------:R4:W3:Y:S02]  /*0950*/  SYNCS.EXCH.64 URZ, [UR6+0x98], UR4 ;  /* 0x0000980406ff75b2 */ /* 0x0008e40008000100 */
[----:B----4-:R-:W-:Y:S01]  /*0960*/  NOP ;  /* 0x0000000000007918 */ /* 0x010fe20000000000 */
.L_x_11:
[----:B------:R-:W4:Y:S01]  /*0970*/  SHFL.IDX PT, R0, R51, RZ, 0x1f ;  /* 0x00001fff33007589 */ /* 0x000f2200000e0000 */
[----:B------:R-:W-:Y:S01]  /*0980*/  NOP ;  /* 0x0000000000007918 */ /* 0x000fe20000000000 */
[----:B----4-:R-:W-:-:S13]  /*0990*/  ISETP.NE.AND P1, PT, R0, 0x4, PT ;  /* 0x000000040000780c */ /* 0x010fda0003f25270 */
[----:B------:R-:W-:Y:S05]  /*09a0*/  @P1 BRA `(.L_x_12) ;  /* 0x0000000000481947 */ /* 0x000fea0003800000 */
[----:B--23--:R-:W-:Y:S01]  /*09b0*/  UMOV UR4, 0x720 ;  /* 0x0000072000047882 */ /* 0x00cfe20000000000 */
[----:B------:R-:W-:Y:S01]  /*09c0*/  UMOV UR6, 0x400 ;  /* 0x0000040000067882 */ /* 0x000fe20000000000 */
[----:B------:R-:W-:Y:S01]  /*09d0*/  USEL UR4, UR4, 0x620, UP4 ;  /* 0x0000062004047887 */ /* 0x000fe2000a000000 */
        /* <DEDUP_REMOVED lines=10> */
[----:B--2---:R4:W2:Y:S08]  /*0a80*/  SYNCS.EXCH.64 URZ, [UR6+0xa0], UR8 ;  /* 0x0000a00806ff75b2 */ /* 0x0048b00008000100 */
[----:B------:R4:W3:Y:S01]  /*0a90*/  SYNCS.EXCH.64 URZ, [UR6+0xb0], UR4 ;  /* 0x0000b00406ff75b2 */ /* 0x0008e20008000100 */
[----:B------:R4:W1:Y:S01]  /*0aa0*/  SYNCS.EXCH.64 URZ, [UR6+0xa8], UR8 ;  /* 0x0000a80806ff75b2 */ /* 0x0008620008000100 */
[----:B------:R4:W1:Y:S02]  /*0ab0*/  SYNCS.EXCH.64 URZ, [UR6+0xb8], UR4 ;  /* 0x0000b80406ff75b2 */ /* 0x0008640008000100 */
[----:B----4-:R-:W-:Y:S01]  /*0ac0*/  NOP ;  /* 0x0000000000007918 */ /* 0x010fe20000000000 */
.L_x_12:
[----:B------:R-:W4:Y:S01]  /*0ad0*/  SHFL.IDX PT, R0, R51, RZ, 0x1f ;  /* 0x00001fff33007589 */ /* 0x000f2200000e0000 */
[----:B------:R-:W-:Y:S01]  /*0ae0*/  NOP ;  /* 0x0000000000007918 */ /* 0x000fe20000000000 */
[----:B----4-:R-:W-:-:S13]  /*0af0*/  ISETP.NE.AND P1, PT, R0, 0x5, PT ;  /* 0x000000050000780c */ /* 0x010fda0003f25270 */
[----:B------:R-:W-:Y:S05]  /*0b00*/  @P1 BRA `(.L_x_13) ;  /* 0x0000000000541947 */ /* 0x000fea0003800000 */
[----:B--23--:R-:W-:Y:S01]  /*0b10*/  UMOV UR4, 0x400 ;  /* 0x0000040000047882 */ /* 0x00cfe20000000000 */
        /* <DEDUP_REMOVED lines=14> */
[----:B------:R4:W1:Y:S01]  /*0c00*/  SYNCS.EXCH.64 URZ, [UR4+0xe8], UR8 ;  /* 0x0000e80804ff75b2 */ /* 0x0008620008000100 */
[----:B------:R4:W1:Y:S01]  /*0c10*/  SYNCS.EXCH.64 URZ, [UR4+0xd0], UR6 ;  /* 0x0000d00604ff75b2 */ /* 0x0008620008000100 */
[----:B------:R4:W1:Y:S01]  /*0c20*/  SYNCS.EXCH.64 URZ, [UR4+0xf0], UR8 ;  /* 0x0000f00804ff75b2 */ /* 0x0008620008000100 */
[----:B------:R4:W1:Y:S01]  /*0c30*/  SYNCS.EXCH.64 URZ, [UR4+0xd8], UR6 ;  /* 0x0000d80604ff75b2 */ /* 0x0008620008000100 */
[----:B------:R4:W1:Y:S02]  /*0c40*/  SYNCS.EXCH.64 URZ, [UR4+0xf8], UR8 ;  /* 0x0000f80804ff75b2 */ /* 0x0008640008000100 */
[----:B----4-:R-:W-:Y:S01]  /*0c50*/  NOP ;  /* 0x0000000000007918 */ /* 0x010fe20000000000 */
.L_x_13:
[----:B------:R-:W4:Y:S01]  /*0c60*/  SHFL.IDX PT, R0, R51, RZ, 0x1f ;  /* 0x00001fff33007589 */ /* 0x000f2200000e0000 */
[----:B------:R-:W-:Y:S01]  /*0c70*/  ISETP.NE.OR P0, PT, RZ, UR23, !P0 ;  /* 0x00000017ff007c0c */ /* 0x000fe2000c705670 */
        /* <DEDUP_REMOVED lines=12> */
[----:B------:R4:W3:Y:S01]  /*0d40*/  SYNCS.EXCH.64 URZ, [UR4+0x110], UR6 ;  /* 0x0001100604ff75b2 */ /* 0x0008e20008000100 */
[----:B------:R4:W1:Y:S01]  /*0d50*/  SYNCS.EXCH.64 URZ, [UR4+0x108], UR6 ;  /* 0x0001080604ff75b2 */ /* 0x0008620008000100 */
[----:B------:R4:W1:Y:S02]  /*0d60*/  SYNCS.EXCH.64 URZ, [UR4+0x118], UR6 ;  /* 0x0001180604ff75b2 */ /* 0x0008640008000100 */
[----:B----4-:R-:W-:Y:S01]  /*0d70*/  NOP ;  /* 0x0000000000007918 */ /* 0x010fe20000000000 */
.L_x_14:
[----:B------:R-:W-:Y:S01]  /*0d80*/  VOTEU.ALL UP0, P0 ;  /* 0x0000000000ff7886 */ /* 0x000fe20000000000 */
[----:B--23--:R-:W-:Y:S01]  /*0d90*/  UMOV UR4, 0x20 ;  /* 0x0000002000047882 */ /* 0x00cfe20000000000 */
[----:B------:R-:W2:Y:S01]  /*0da0*/  LDCU UR7, c[0x0][0x36c] ;  /* 0x00006d80ff0777ac */ /* 0x000ea20008000800 */
[----:B------:R-:W-:Y:S01]  /*0db0*/  NOP ;  /* 0x0000000000007918 */ /* 0x000fe20000000000 */
[----:B------:R-:W-:Y:S01]  /*0dc0*/  LOP3.LUT R0, R61, 0x1f, RZ, 0xc0, !PT ;  /* 0x0000001f3d007812 */ /* 0x000fe200078ec0ff */
[----:B------:R-:W-:Y:S01]  /*0dd0*/  @!UP0 UMOV UR6, 0x400 ;  /* 0x0000040000068882 */ /* 0x000fe20000000000 */
[----:B------:R-:W-:-:S04]  /*0de0*/  @!UP0 UIADD3 UR4, UPT, UPT, -UR4, 0x100000, URZ ;  /* 0x0010000004048890 */ /* 0x000fc8000fffe1ff */
[----:B------:R-:W-:Y:S02]  /*0df0*/  @!UP0 USHF.L.U32 UR5, UR4, 0xb, URZ ;  /* 0x0000000b04058899 */ /* 0x000fe400080006ff */
[----:B------:R-:W-:Y:S02]  /*0e00*/  @!UP0 USHF.L.U32 UR4, UR4, 0x1, URZ ;  /* 0x0000000104048899 */ /* 0x000fe400080006ff */
[----:B------:R-:W-:Y:S01]  /*0e10*/  @!UP0 ULEA UR6, UR47, UR6, 0x18 ;  /* 0x000000062f068291 */ /* 0x000fe2000f8ec0ff */
[----:B------:R-:W-:Y:S01]  /*0e20*/  VOTEU.ALL UP0, P0 ;  /* 0x0000000000ff7886 */ /* 0x000fe20000000000 */
[----:B------:R-:W-:Y:S02]  /*0e30*/  UISETP.NE.AND UP5, UPT, UR23, URZ, UPT ;  /* 0x000000ff1700728c */ /* 0x000fe4000bfa5270 */
[----:B--2---:R-:W-:Y:S01]  /*0e40*/  UISETP.EQ.U32.AND UP6, UPT, UR7, 0x1, UPT ;  /* 0x000000010700788c */ /* 0x004fe2000bfc2070 */
[----:B------:R-:W2:Y:S07]  /*0e50*/  FENCE.VIEW.ASYNC.S ;  /* 0x00000000000073c6 */ /* 0x000eae0000000000 */
[----:B--2---:R2:W3:Y:S01]  /*0e60*/  @!UP0 SYNCS.EXCH.64 URZ, [UR6+0x120], UR4 ;  /* 0x0001200406ff85b2 */ /* 0x0044e20008000100 */
[----:B------:R-:W-:Y:S05]  /*0e70*/  BRA.U !UP6, `(.L_x_15) ;  /* 0x000000010e087547 */ /* 0x000fea000b800000 */
[----:B-1-3--:R-:W-:Y:S01]  /*0e80*/  UCGABAR_ARV ;  /* 0x00000000000079c7 */ /* 0x00afe20008000000 */
[----:B------:R-:W-:Y:S05]  /*0e90*/  BRA `(.L_x_16) ;  /* 0x0000000000047947 */ /* 0x000fea0003800000 */
.L_x_15:
[----:B-1-3--:R-:W-:Y:S01]  /*0ea0*/  NOP ;  /* 0x0000000000007918 */ /* 0x00afe20000000000 */
.L_x_16:
[----:B------:R-:W1:Y:S01]  /*0eb0*/  S2UR UR24, SR_CTAID.X ;  /* 0x00000000001879c3 */ /* 0x000e620000002500 */
[----:B------:R-:W-:-:S05]  /*0ec0*/  CS2R.32 R52, SR_CgaSize ;  /* 0x0000000000347805 */ /* 0x000fca0000008a00 */
[----:B------:R-:W-:-:S05]  /*0ed0*/  IMAD R52, R52, -0xa0, RZ ;  /* 0xffffff6034347824 */ /* 0x000fca00078e02ff */
[----:B--2---:R-:W-:-:S14]  /*0ee0*/  R2UR UR5, R52 ;  /* 0x00000000340572ca */ /* 0x004fdc00000e0000 */
[----:B------:R-:W2:Y:S01]  /*0ef0*/  LDCU UR5, c[0x0][UR5+0x2b0] ;  /* 0x00005600050577ac */ /* 0x000ea20008000800 */
[----:B------:R-:W-:-:S05]  /*0f00*/  CS2R.32 R52, SR_CgaSize ;  /* 0x0000000000347805 */ /* 0x000fca0000008a00 */
[----:B------:R-:W-:-:S05]  /*0f10*/  IMAD R52, R52, -0xa0, RZ ;  /* 0xffffff6034347824 */ /* 0x000fca00078e02ff */
[----:B------:R-:W-:-:S14]  /*0f20*/  R2UR UR4, R52 ;  /* 0x00000000340472ca */ /* 0x000fdc00000e0000 */
[----:B------:R-:W3:Y:S01]  /*0f30*/  LDCU UR4, c[0x0][UR4+0x2b4] ;  /* 0x00005680040477ac */ /* 0x000ee20008000800 */
[----:B------:R-:W4:Y:S01]  /*0f40*/  S2UR UR20, SR_CTAID.Y ;  /* 0x00000000001479c3 */ /* 0x000f220000002600 */
[----:B------:R-:W-:-:S05]  /*0f50*/  CS2R.32 R52, SR_CgaSize ;  /* 0x0000000000347805 */ /* 0x000fca0000008a00 */
[----:B------:R-:W-:-:S05]  /*0f60*/  IMAD R52, R52, -0xa0, RZ ;  /* 0xffffff6034347824 */ /* 0x000fca00078e02ff */
[----:B------:R-:W-:-:S14]  /*0f70*/  R2UR UR7, R52 ;  /* 0x00000000340772ca */ /* 0x000fdc00000e0000 */
[----:B------:R-:W3:Y:S01]  /*0f80*/  LDCU UR7, c[0x0][UR7+0x2a0] ;  /* 0x00005400070777ac */ /* 0x000ee20008000800 */
[----:B------:R-:W-:-:S05]  /*0f90*/  CS2R.32 R52, SR_CgaSize ;  /* 0x0000000000347805 */ /* 0x000fca0000008a00 */
[----:B------:R-:W-:-:S05]  /*0fa0*/  IMAD R52, R52, -0xa0, RZ ;  /* 0xffffff6034347824 */ /* 0x000fca00078e02ff */
[----:B------:R-:W-:-:S14]  /*0fb0*/  R2UR UR63, R52 ;  /* 0x00000000343f72ca */ /* 0x000fdc00000e0000 */
[----:B------:R-:W3:Y:S01]  /*0fc0*/  LDCU UR63, c[0x0][UR63+0x2a4] ;  /* 0x000054803f3f77ac */ /* 0x000ee20008000800 */
[----:B------:R-:W-:Y:S01]  /*0fd0*/  UISETP.GT.U32.AND UP0, UPT, UR48, 0xffff, UPT ;  /* 0x0000ffff3000788c */ /* 0x000fe2000bf04070 */
[----:B------:R-:W3:Y:S01]  /*0fe0*/  LDCU UR25, c[0x0][0xb24] ;  /* 0x00016480ff1977ac */ /* 0x000ee20008000800 */
[----:B------:R-:W3:Y:S01]  /*0ff0*/  LDCU UR45, c[0x0][0xb24] ;  /* 0x00016480ff2d77ac */ /* 0x000ee20008000800 */
[----:B-1----:R-:W-:Y:S01]  /*1000*/  I2FP.F32.U32 R3, UR24 ;  /* 0x0000001800037c45 */ /* 0x002fe20008201000 */
[----:B------:R-:W1:Y:S04]  /*1010*/  LDCU UR29, c[0x0][0xb30] ;  /* 0x00016600ff1d77ac */ /* 0x000e680008000800 */
[----:B--2---:R-:W-:Y:S01]  /*1020*/  FMUL R3, R3, UR5 ;  /* 0x0000000503037c20 */ /* 0x004fe20008400000 */
[----:B------:R-:W-:Y:S01]  /*1030*/  USHF.L.U32 UR22, UR47, 0x9, URZ ;  /* 0x000000092f167899 */ /* 0x000fe200080006ff */
[----:B----4-:R-:W-:Y:S01]  /*1040*/  I2FP.F32.U32 R2, UR20 ;  /* 0x0000001400027c45 */ /* 0x010fe20008201000 */
[----:B------:R-:W-:Y:S01]  /*1050*/  UMOV UR11, 0x55 ;  /* 0x00000055000b7882 */ /* 0x000fe20000000000 */
[----:B------:R-:W-:-:S02]  /*1060*/  USHF.L.U32 UR44, UR24, 0x6, URZ ;  /* 0x00000006182c7899 */ /* 0x000fc400080006ff */
[----:B------:R-:W2:Y:S01]  /*1070*/  F2I.U32.TRUNC.NTZ R3, R3 ;  /* 0x0000000300037305 */ /* 0x000ea2000020f000 */
[----:B------:R-:W-:Y:S01]  /*1080*/  USEL UR21, UR48, 0xffff, !UP0 ;  /* 0x0000ffff30157887 */ /* 0x000fe2000c000000 */
[----:B---3--:R-:W-:-:S06]  /*1090*/  FMUL R2, R2, UR4 ;  /* 0x0000000402027c20 */ /* 0x008fcc0008400000 */
[----:B------:R-:W3:Y:S01]  /*10a0*/  F2I.U32.TRUNC.NTZ R2, R2 ;  /* 0x0000000200027305 */ /* 0x000ee2000020f000 */
[----:B--2---:R-:W-:Y:S02]  /*10b0*/  R2UR UR4, R3 ;  /* 0x00000000030472ca */ /* 0x004fe400000e0000 */
[----:B------:R-:W-:Y:S02]  /*10c0*/  PRMT R3, RZ, 0x7610, R3 ;  /* 0x00007610ff037816 */ /* 0x000fe40000000003 */
[----:B---3--:R-:W-:Y:S02]  /*10d0*/  R2UR UR6, R2 ;  /* 0x00000000020672ca */ /* 0x008fe400000e0000 */
[----:B------:R-:W-:-:S07]  /*10e0*/  PRMT R2, RZ, 0x7610, R2 ;  /* 0x00007610ff027816 */ /* 0x000fce0000000002 */
[----:B------:R-:W-:-:S04]  /*10f0*/  UIADD3 UR5, UPT, UPT, -UR4, URZ, URZ ;  /* 0x000000ff04057290 */ /* 0x000fc8000fffe1ff */
[----:B------:R-:W-:Y:S02]  /*1100*/  UIMAD UR5, UR7, UR5, UR24 ;  /* 0x00000005070572a4 */ /* 0x000fe4000f8e0218 */
[----:B------:R-:W-:-:S04]  /*1110*/  UIADD3 UR4, UPT, UPT, -UR6, URZ, URZ ;  /* 0x000000ff06047290 */ /* 0x000fc8000fffe1ff */
[----:B------:R-:W-:Y:S01]  /*1120*/  IMAD.U32 R52, RZ, RZ, UR5 ;  /* 0x00000005ff347e24 */ /* 0x000fe2000f8e00ff */
[----:B------:R-:W-:Y:S01]  /*1130*/  UIMAD UR63, UR63, UR4, UR20 ;  /* 0x000000043f3f72a4 */ /* 0x000fe2000f8e0214 */
[----:B-1----:R-:W-:Y:S11]  /*1140*/  BRA.U UP5, `(.L_x_17) ;  /* 0x0000000105607547 */ /* 0x002ff6000b800000 */
[----:B------:R-:W-:-:S13]  /*1150*/  R2UR UR4, R52 ;  /* 0x00000000340472ca */ /* 0x000fda00000e0000 */
[----:B------:R-:W-:Y:S02]  /*1160*/  UISETP.GT.U32.AND UP0, UPT, UR4, 0x1, UPT ;  /* 0x000000010400788c */ /* 0x000fe4000bf04070 */
[----:B------:R-:W-:Y:S02]  /*1170*/  ULOP3.LUT UR10, UR4, 0xfffffffe, URZ, 0xc0, !UPT ;  /* 0xfffffffe040a7892 */ /* 0x000fe4000f8ec0ff */
[----:B------:R-:W-:Y:S02]  /*1180*/  UISETP.NE.AND UP3, UPT, UR63, URZ, UP0 ;  /* 0x000000ff3f00728c */ /* 0x000fe40008765270 */
[----:B------:R-:W-:Y:S02]  /*1190*/  UISETP.NE.AND UP2, UPT, UR63, 0x1, UP0 ;  /* 0x000000013f00788c */ /* 0x000fe40008745270 */
[----:B------:R-:W-:Y:S02]  /*11a0*/  UISETP.NE.AND UP1, UPT, UR63, 0x2, UP0 ;  /* 0x000000023f00788c */ /* 0x000fe40008725270 */
[----:B------:R-:W-:-:S02]  /*11b0*/  UISETP.NE.AND UP0, UPT, UR63, 0x3, UP0 ;  /* 0x000000033f00788c */ /* 0x000fc40008705270 */
[----:B------:R-:W-:Y:S02]  /*11c0*/  USEL UR6, URZ, 0x1, UP3 ;  /* 0x00000001ff067887 */ /* 0x000fe40009800000 */
[----:B------:R-:W-:Y:S02]  /*11d0*/  USEL UR5, URZ, 0x4, UP2 ;  /* 0x00000004ff057887 */ /* 0x000fe40009000000 */
[----:B------:R-:W-:Y:S02]  /*11e0*/  USEL UR4, URZ, 0x10, UP1 ;  /* 0x00000010ff047887 */ /* 0x000fe40008800000 */
[----:B------:R-:W-:Y:S02]  /*11f0*/  USEL UR9, URZ, 0x40, UP0 ;  /* 0x00000040ff097887 */ /* 0x000fe40008000000 */
[----:B------:R-:W-:Y:S02]  /*1200*/  USEL UR8, URZ, 0x2, UP3 ;  /* 0x00000002ff087887 */ /* 0x000fe40009800000 */
[----:B------:R-:W-:-:S02]  /*1210*/  UIADD3 UR4, UPT, UPT, UR4, UR5, UR6 ;  /* 0x0000000504047290 */ /* 0x000fc4000fffe006 */
[----:B------:R-:W-:Y:S02]  /*1220*/  USEL UR6, URZ, 0x20, UP1 ;  /* 0x00000020ff067887 */ /* 0x000fe40008800000 */
[----:B------:R-:W-:Y:S02]  /*1230*/  USEL UR7, URZ, 0x8, UP2 ;  /* 0x00000008ff077887 */ /* 0x000fe40009000000 */
[----:B------:R-:W-:Y:S02]  /*1240*/  UIADD3 UR5, UPT, UPT, UR8, UR9, UR4 ;  /* 0x0000000908057290 */ /* 0x000fe4000fffe004 */
[----:B------:R-:W-:Y:S02]  /*1250*/  ULEA UR4, UR63, UR10, 0x1 ;  /* 0x0000000a3f047291 */ /* 0x000fe4000f8e08ff */
[----:B------:R-:W-:Y:S02]  /*1260*/  USEL UR8, URZ, 0x80, UP0 ;  /* 0x00000080ff087887 */ /* 0x000fe40008000000 */
[----:B------:R-:W-:-:S03]  /*1270*/  UIADD3 UR5, UPT, UPT, UR6, UR7, UR5 ;  /* 0x0000000706057290 */ /* 0x000fc6000fffe005 */
[----:B------:R-:W-:Y:S01]  /*1280*/  UMOV UR6, 0x3 ;  /* 0x0000000300067882 */ /* 0x000fe20000000000 */
[----:B------:R-:W-:Y:S02]  /*1290*/  UIADD3 UR5, UPT, UPT, UR5, UR8, URZ ;  /* 0x0000000805057290 */ /* 0x000fe4000fffe0ff */
[----:B------:R-:W-:-:S04]  /*12a0*/  USHF.L.U32 UR4, UR6, UR4, URZ ;  /* 0x0000000406047299 */ /* 0x000fc800080006ff */
[----:B------:R-:W-:Y:S02]  /*12b0*/  MOV R3, UR5 ;  /* 0x0000000500037c02 */ /* 0x000fe40008000f00 */
[----:B------:R-:W-:-:S07]  /*12c0*/  IMAD.U32 R2, RZ, RZ, UR4 ;  /* 0x00000004ff027e24 */ /* 0x000fce000f8e00ff */
.L_x_17:
[----:B------:R-:W1:Y:S01]  /*12d0*/  S2UR UR36, SR_CTAID.Z ;  /* 0x00000000002479c3 */ /* 0x000e620000002700 */
[----:B------:R-:W-:Y:S02]  /*12e0*/  UISETP.GE.AND UP0, UPT, UR25, 0x1, UPT ;  /* 0x000000011900788c */ /* 0x000fe4000bf06270 */
[----:B------:R-:W-:Y:S02]  /*12f0*/  ULOP3.LUT UR21, UR21, 0xffff, URZ, 0xc0, !UPT ;  /* 0x0000ffff15157892 */ /* 0x000fe4000f8ec0ff */
[----:B------:R-:W-:Y:S02]  /*1300*/  UISETP.NE.AND UP3, UPT, UR23, 0x2, UPT ;  /* 0x000000021700788c */ /* 0x000fe4000bf65270 */
[----:B------:R-:W-:Y:S02]  /*1310*/  ULOP3.LUT UR22, UR22, 0xc00, URZ, 0xc0, !UPT ;  /* 0x00000c0016167892 */ /* 0x000fe4000f8ec0ff */
[----:B------:R-:W-:Y:S02]  /*1320*/  ULOP3.LUT UR44, UR44, 0x40, URZ, 0xc0, !UPT ;  /* 0x000000402c2c7892 */ /* 0x000fe4000f8ec0ff */
[----:B------:R-:W-:Y:S01]  /*1330*/  USHF.L.U32 UR21, UR11, UR21, URZ ;  /* 0x000000150b157299 */ /* 0x000fe200080006ff */
[----:B------:R-:W-:Y:S11]  /*1340*/  BRA.U !UP0, `(.L_x_18) ;  /* 0x0000000108d47547 */ /* 0x000ff6000b800000 */
[----:B------:R-:W2:Y:S01]  /*1350*/  LDCU.128 UR12, c[0x0][0xb10] ;  /* 0x00016200ff0c77ac */ /* 0x000ea20008000c00 */
[----:B------:R-:W3:Y:S01]  /*1360*/  LDCU UR6, c[0x0][0x370] ;  /* 0x00006e00ff0677ac */ /* 0x000ee20008000800 */
[----:B------:R-:W4:Y:S01]  /*1370*/  LDCU UR5, c[0x0][0x374] ;  /* 0x00006e80ff0577ac */ /* 0x000f220008000800 */
[----:B------:R-:W1:Y:S01]  /*1380*/  LDCU UR28, c[0x0][0xb0c] ;  /* 0x00016180ff1c77ac */ /* 0x000e620008000800 */
[----:B------:R-:W1:Y:S01]  /*1390*/  LDCU UR7, c[0x0][0xb20] ;  /* 0x00016400ff0777ac */ /* 0x000e620008000800 */
[----:B------:R-:W1:Y:S01]  /*13a0*/  LDCU.64 UR8, c[0x0][0xb28] ;  /* 0x00016500ff0877ac */ /* 0x000e620008000a00 */
[----:B--2---:R-:W-:Y:S02]  /*13b0*/  UISETP.NE.AND UP0, UPT, UR14, 0x1, UPT ;  /* 0x000000010e00788c */ /* 0x004fe4000bf05270 */
[----:B----4-:R-:W-:Y:S02]  /*13c0*/  UIMAD.WIDE.U32 UR10, UR5, UR15, URZ ;  /* 0x0000000f050a72a5 */ /* 0x010fe4000f8e00ff */
[----:B---3--:R-:W-:-:S02]  /*13d0*/  UIMAD.WIDE.U32 UR18, UR6, UR12, URZ ;  /* 0x0000000c061272a5 */ /* 0x008fc4000f8e00ff */
[----:B-1----:R-:W-:Y:S02]  /*13e0*/  UISETP.NE.AND UP1, UPT, UR28, 0x1, UPT ;  /* 0x000000011c00788c */ /* 0x002fe4000bf25270 */
[----:B------:R-:W-:Y:S01]  /*13f0*/  UISETP.NE.AND UP2, UPT, UR25, 0x1, UPT ;  /* 0x000000011900788c */ /* 0x000fe2000bf45270 */
[----:B------:R-:W-:Y:S02]  /*1400*/  UMOV UR10, UR11 ;  /* 0x0000000b000a7c82 */ /* 0x000fe40008000000 */
[----:B------:R-:W-:Y:S01]  /*1410*/  UMOV UR18, UR19 ;  /* 0x0000001300127c82 */ /* 0x000fe20008000000 */
[----:B------:R-:W-:Y:S02]  /*1420*/  @UP0 USHF.R.U32.HI UR5, URZ, UR7, UR10 ;  /* 0x00000007ff050299 */ /* 0x000fe4000801160a */
[----:B------:R-:W-:Y:S02]  /*1430*/  UIMAD.WIDE.U32 UR26, UR20, UR15, URZ ;  /* 0x0000000f141a72a5 */ /* 0x000fe4000f8e00ff */
[----:B------:R-:W-:-:S02]  /*1440*/  UIMAD.WIDE.U32 UR10, UR5, UR8, URZ ;  /* 0x00000008050a72a5 */ /* 0x000fc4000f8e00ff */
[----:B------:R-:W-:Y:S02]  /*1450*/  @UP1 USHF.R.U32.HI UR6, URZ, UR13, UR18 ;  /* 0x0000000dff061299 */ /* 0x000fe40008011612 */
[----:B------:R-:W-:Y:S02]  /*1460*/  UIMAD.WIDE.U32 UR16, UR24, UR12, URZ ;  /* 0x0000000c181072a5 */ /* 0x000fe4000f8e00ff */
[----:B------:R-:W-:Y:S01]  /*1470*/  UIMAD.WIDE.U32 UR18, UR6, UR8, URZ ;  /* 0x00000008061272a5 */ /* 0x000fe2000f8e00ff */
[----:B------:R-:W-:Y:S01]  /*1480*/  UMOV UR4, UR27 ;  /* 0x0000001b00047c82 */ /* 0x000fe20008000000 */
[----:B------:R-:W-:Y:S01]  /*1490*/  UMOV UR10, UR11 ;  /* 0x0000000b000a7c82 */ /* 0x000fe20008000000 */
[----:B------:R-:W-:Y:S02]  /*14a0*/  USHF.R.U32.HI UR4, URZ, UR7, UR4 ;  /* 0x00000007ff047299 */ /* 0x000fe40008011604 */
[----:B------:R-:W-:Y:S02]  /*14b0*/  @UP2 USHF.R.U32.HI UR5, URZ, UR9, UR10 ;  /* 0x00000009ff052299 */ /* 0x000fe4000801160a */
[----:B------:R-:W-:Y:S01]  /*14c0*/  UMOV UR7, UR19 ;  /* 0x0000001300077c82 */ /* 0x000fe20008000000 */
[----:B------:R-:W-:Y:S01]  /*14d0*/  UMOV UR16, UR17 ;  /* 0x0000001100107c82 */ /* 0x000fe20008000000 */
[----:B------:R-:W-:-:S02]  /*14e0*/  @UP2 USHF.R.U32.HI UR6, URZ, UR9, UR7 ;  /* 0x00000009ff062299 */ /* 0x000fc40008011607 */
[----:B------:R-:W-:Y:S02]  /*14f0*/  USHF.R.U32.HI UR13, URZ, UR13, UR16 ;  /* 0x0000000dff0d7299 */ /* 0x000fe40008011610 */
[----:B------:R-:W-:Y:S02]  /*1500*/  USEL UR4, UR20, UR4, !UP0 ;  /* 0x0000000414047287 */ /* 0x000fe4000c000000 */
[----:B------:R-:W-:Y:S02]  /*1510*/  UIMAD UR7, UR5, UR25, URZ ;  /* 0x00000019050772a4 */ /* 0x000fe4000f8e02ff */
[----:B------:R-:W-:Y:S02]  /*1520*/  USEL UR5, UR24, UR13, !UP1 ;  /* 0x0000000d18057287 */ /* 0x000fe4000c800000 */
[----:B------:R-:W-:Y:S02]  /*1530*/  UIMAD UR12, UR6, UR25, URZ ;  /* 0x00000019060c72a4 */ /* 0x000fe4000f8e02ff */
[----:B------:R-:W-:-:S02]  /*1540*/  UISETP.GE.AND UP0, UPT, UR4, UR7, UPT ;  /* 0x000000070400728c */ /* 0x000fc4000bf06270 */
[----:B------:R-:W-:Y:S02]  /*1550*/  UIMAD.WIDE.U32 UR10, UR4, UR8, URZ ;  /* 0x00000008040a72a5 */ /* 0x000fe4000f8e00ff */
[----:B------:R-:W-:Y:S02]  /*1560*/  UISETP.GE.OR UP0, UPT, UR5, UR12, UP0 ;  /* 0x0000000c0500728c */ /* 0x000fe40008706670 */
[----:B------:R-:W-:Y:S02]  /*1570*/  UIMAD.WIDE.U32 UR12, UR5, UR8, URZ ;  /* 0x00000008050c72a5 */ /* 0x000fe4000f8e00ff */
[----:B------:R-:W-:Y:S01]  /*1580*/  UIADD3 UR10, UPT, UPT, -UR4, URZ, URZ ;  /* 0x000000ff040a7290 */ /* 0x000fe2000fffe1ff */
[----:B------:R-:W-:Y:S01]  /*1590*/  UMOV UR8, UR11 ;  /* 0x0000000b00087c82 */ /* 0x000fe20008000000 */
[----:B------:R-:W-:Y:S02]  /*15a0*/  UIADD3 UR11, UPT, UPT, -UR5, URZ, URZ ;  /* 0x000000ff050b7290 */ /* 0x000fe4000fffe1ff */
[----:B------:R-:W-:-:S03]  /*15b0*/  USHF.R.U32.HI UR8, URZ, UR9, UR8 ;  /* 0x00000009ff087299 */ /* 0x000fc60008011608 */
[----:B------:R-:W-:Y:S01]  /*15c0*/  @!UP0 UMOV UR7, UR13 ;  /* 0x0000000d00078c82 */ /* 0x000fe20008000000 */
[----:B------:R-:W-:Y:S02]  /*15d0*/  UIMAD UR20, UR14, UR10, UR20 ;  /* 0x0000000a0e1472a4 */ /* 0x000fe4000f8e0214 */
[----:B------:R-:W-:Y:S02]  /*15e0*/  USEL UR8, UR4, UR8, !UP2 ;  /* 0x0000000804087287 */ /* 0x000fe4000d000000 */
[----:B------:R-:W-:Y:S02]  /*15f0*/  @!UP0 USHF.R.U32.HI UR7, URZ, UR9, UR7 ;  /* 0x00000009ff078299 */ /* 0x000fe40008011607 */
[----:B------:R-:W-:Y:S02]  /*1600*/  UIADD3 UR9, UPT, UPT, -UR8, URZ, URZ ;  /* 0x000000ff08097290 */ /* 0x000fe4000fffe1ff */
[----:B------:R-:W-:Y:S02]  /*1610*/  @!UP0 USEL UR7, UR5, UR7, !UP2 ;  /* 0x0000000705078287 */ /* 0x000fe4000d000000 */
[----:B------:R-:W-:-:S02]  /*1620*/  UIMAD UR9, UR25, UR9, UR4 ;  /* 0x00000009190972a4 */ /* 0x000fc4000f8e0204 */
[----:B------:R-:W-:Y:S02]  /*1630*/  @!UP0 UIADD3 UR8, UPT, UPT, UR8, -UR7, URZ ;  /* 0x8000000708088290 */ /* 0x000fe4000fffe0ff */
[----:B------:R-:W-:Y:S02]  /*1640*/  @!UP0 UIMAD UR6, UR9, UR6, UR7 ;  /* 0x00000006090682a4 */ /* 0x000fe4000f8e0207 */
[----:B------:R-:W-:Y:S02]  /*1650*/  @!UP0 UIMAD UR4, UR8, UR25, UR5 ;  /* 0x00000019080482a4 */ /* 0x000fe4000f8e0205 */
[----:B------:R-:W-:Y:S02]  /*1660*/  UIMAD UR24, UR28, UR11, UR24 ;  /* 0x0000000b1c1872a4 */ /* 0x000fe4000f8e0218 */
[----:B------:R-:W-:Y:S01]  /*1670*/  UIMAD UR20, UR4, UR14, UR20 ;  /* 0x0000000e041472a4 */ /* 0x000fe2000f8e0214 */
[----:B------:R-:W-:Y:S02]  /*1680*/  @!UP0 UMOV UR5, UR6 ;  /* 0x0000000600058c82 */ /* 0x000fe40008000000 */
[----:B------:R-:W-:-:S12]  /*1690*/  UIMAD UR24, UR5, UR28, UR24 ;  /* 0x0000001c051872a4 */ /* 0x000fd8000f8e0218 */
.L_x_18:
[----:B------:R-:W-:-:S09]  /*16a0*/  UISETP.NE.AND UP0, UPT, UR29, 0x1, UPT ;  /* 0x000000011d00788c */ /* 0x000fd2000bf05270 */
[----:B------:R-:W-:Y:S05]  /*16b0*/  BRA.U UP0, `(.L_x_19) ;  /* 0x0000000100447547 */ /* 0x000fea000b800000 */
[----:B------:R-:W2:Y:S01]  /*16c0*/  LDCU.128 UR8, c[0x0][0xb10] ;  /* 0x00016200ff0877ac */ /* 0x000ea20008000c00 */
[----:B------:R-:W3:Y:S01]  /*16d0*/  LDCU UR12, c[0x0][0xb0c] ;  /* 0x00016180ff0c77ac */ /* 0x000ee20008000800 */
[----:B------:R-:W4:Y:S01]  /*16e0*/  LDCU UR13, c[0x0][0xb20] ;  /* 0x00016400ff0d77ac */ /* 0x000f220008000800 */
[----:B--2---:R-:W-:Y:S02]  /*16f0*/  UIMAD.WIDE.U32 UR6, UR24, UR8, URZ ;  /* 0x00000008180672a5 */ /* 0x004fe4000f8e00ff */
[----:B------:R-:W-:Y:S02]  /*1700*/  UIMAD.WIDE.U32 UR4, UR20, UR11, URZ ;  /* 0x0000000b140472a5 */ /* 0x000fe4000f8e00ff */
[----:B---3--:R-:W-:Y:S02]  /*1710*/  UISETP.NE.AND UP1, UPT, UR12, 0x1, UPT ;  /* 0x000000010c00788c */ /* 0x008fe4000bf25270 */
[----:B------:R-:W-:Y:S01]  /*1720*/  UISETP.NE.AND UP0, UPT, UR10, 0x1, UPT ;  /* 0x000000010a00788c */ /* 0x000fe2000bf05270 */
[----:B------:R-:W-:-:S02]  /*1730*/  UMOV UR6, UR7 ;  /* 0x0000000700067c82 */ /* 0x000fc40008000000 */
[----:B------:R-:W-:Y:S01]  /*1740*/  UMOV UR4, UR5 ;  /* 0x0000000500047c82 */ /* 0x000fe20008000000 */
[----:B------:R-:W-:Y:S02]  /*1750*/  USHF.R.U32.HI UR6, URZ, UR9, UR6 ;  /* 0x00000009ff067299 */ /* 0x000fe40008011606 */
[----:B----4-:R-:W-:Y:S02]  /*1760*/  USHF.R.U32.HI UR4, URZ, UR13, UR4 ;  /* 0x0000000dff047299 */ /* 0x010fe40008011604 */
[----:B------:R-:W-:Y:S02]  /*1770*/  USEL UR5, UR24, UR6, !UP1 ;  /* 0x0000000618057287 */ /* 0x000fe4000c800000 */
[----:B------:R-:W-:-:S04]  /*1780*/  USEL UR4, UR20, UR4, !UP0 ;  /* 0x0000000414047287 */ /* 0x000fc8000c000000 */
[----:B------:R-:W-:Y:S02]  /*1790*/  UIADD3 UR6, UPT, UPT, UR5, -UR4, URZ ;  /* 0x8000000405067290 */ /* 0x000fe4000fffe0ff */
[----:B------:R-:W-:Y:S02]  /*17a0*/  UIADD3 UR4, UPT, UPT, -UR5, UR4, URZ ;  /* 0x0000000405047290 */ /* 0x000fe4000fffe1ff */
[----:B------:R-:W-:Y:S02]  /*17b0*/  UIMAD UR20, UR6, UR10, UR20 ;  /* 0x0000000a061472a4 */ /* 0x000fe4000f8e0214 */
[----:B------:R-:W-:-:S12]  /*17c0*/  UIMAD UR24, UR4, UR12, UR24 ;  /* 0x0000000c041872a4 */ /* 0x000fd8000f8e0218 */
.L_x_19:
[----:B------:R-:W-:Y:S05]  /*17d0*/  BRA.U !UP6, `(.L_x_20) ;  /* 0x000000010e0c7547 */ /* 0x000fea000b800000 */
[----:B------:R-:W-:Y:S01]  /*17e0*/  UCGABAR_WAIT ;  /* 0x0000000000007dc7 */ /* 0x000fe20008000000 */
[----:B------:R-:W-:Y:S01]  /*17f0*/  CCTL.IVALL ;  /* 0x00000000ff00798f */ /* 0x000fe20002000000 */
[----:B------:R-:W-:Y:S05]  /*1800*/  BRA `(.L_x_21) ;  /* 0x0000000000047947 */ /* 0x000fea0003800000 */
.L_x_20:
[----:B------:R-:W-:Y:S06]  /*1810*/  BAR.SYNC.DEFER_BLOCKING 0x0 ;  /* 0x0000000000007b1d */ /* 0x000fec0000010000 */
.L_x_21:
[----:B------:R-:W-:Y:S05]  /*1820*/  BRA.U UP3, `(.L_x_22) ;  /* 0x0000001503007547 */ /* 0x000fea000b800000 */
[----:B------:R-:W2:Y:S01]  /*1830*/  LDCU UR6, c[0x0][0x38c] ;  /* 0x00007180ff0677ac */ /* 0x000ea20008000800 */
[----:B------:R-:W-:Y:S01]  /*1840*/  PLOP3.LUT P1, PT, PT, PT, UP4, 0x80, 0x8 ;  /* 0x000000000008781c */ /* 0x000fe20003f2f048 */
[----:B------:R-:W-:Y:S01]  /*1850*/  IMAD.MOV.U32 R12, RZ, RZ, 0x1 ;  /* 0x00000001ff0c7424 */ /* 0x000fe200078e00ff */
[----:B------:R-:W-:Y:S02]  /*1860*/  ISETP.NE.AND P2, PT, R0, RZ, P3 ;  /* 0x000000ff0000720c */ /* 0x000fe40001f45270 */
[----:B------:R-:W-:Y:S02]  /*1870*/  CS2R R10, SRZ ;  /* 0x00000000000a7805 */ /* 0x000fe4000001ff00 */
[----:B------:R-:W-:Y:S01]  /*1880*/  PLOP3.LUT P1, PT, P1, PT, PT, 0x8, 0x80 ;  /* 0x000000000080781c */ /* 0x000fe20000f2e170 */
[----:B------:R-:W-:Y:S01]  /*1890*/  IMAD.MOV.U32 R9, RZ, RZ, RZ ;  /* 0x000000ffff097224 */ /* 0x000fe200078e00ff */
[----:B------:R-:W3:Y:S01]  /*18a0*/  LDCU UR38, c[0x0][0x370] ;  /* 0x00006e00ff2677ac */ /* 0x000ee20008000800 */
[----:B------:R-:W-:Y:S01]  /*18b0*/  IMAD.MOV.U32 R8, RZ, RZ, 0x1 ;  /* 0x00000001ff087424 */ /* 0x000fe200078e00ff */
[----:B------:R-:W4:Y:S01]  /*18c0*/  LDCU.64 UR26, c[0x0][0x348] ;  /* 0x00006900ff1a77ac */ /* 0x000f220008000a00 */
[----:B------:R-:W-:Y:S01]  /*18d0*/  ULEA.HI UR42, UR22, UR44, URZ, 0x1a ;  /* 0x0000002c162a7291 */ /* 0x000fe2000f8fd0ff */
[----:B------:R-:W1:Y:S01]  /*18e0*/  LDCU UR37, c[0x0][0x374] ;  /* 0x00006e80ff2577ac */ /* 0x000e620008000800 */
[----:B--2---:R-:W-:-:S02]  /*18f0*/  UIADD3 UR5, UPT, UPT, UR6, 0x3f, URZ ;  /* 0x0000003f06057890 */ /* 0x004fc4000fffe0ff */
[----:B------:R-:W-:Y:S02]  /*1900*/  UIADD3 UR48, UPT, UPT, UR6, 0x7e, URZ ;  /* 0x0000007e06307890 */ /* 0x000fe4000fffe0ff */
[----:B------:R-:W-:Y:S01]  /*1910*/  USHF.R.S32.HI UR4, URZ, 0x1f, UR5 ;  /* 0x0000001fff047899 */ /* 0x000fe20008011405 */
[----:B------:R-:W-:-:S03]  /*1920*/  UMOV UR7, URZ ;  /* 0x000000ff00077c82 */ /* 0x000fc60008000000 */
[----:B------:R-:W-:Y:S02]  /*1930*/  ULEA.HI UR4, UR4, UR5, URZ, 0x6 ;  /* 0x0000000504047291 */ /* 0x000fe4000f8f30ff */
[----:B------:R-:W-:Y:S02]  /*1940*/  UIADD3 UR5, UPT, UPT, UR6, -0x1, URZ ;  /* 0xffffffff06057890 */ /* 0x000fe4000fffe0ff */
[----:B------:R-:W-:Y:S02]  /*1950*/  USHF.R.S32.HI UR40, URZ, 0x6, UR4 ;  /* 0x00000006ff287899 */ /* 0x000fe40008011404 */
[----:B------:R-:W-:Y:S02]  /*1960*/  UISETP.GE.U32.AND UP1, UPT, UR5, -0x7f, UPT ;  /* 0xffffff810500788c */ /* 0x000fe4000bf26070 */
[----:B------:R-:W-:-:S04]  /*1970*/  UISETP.LT.U32.AND UP0, UPT, UR40, 0x5, UPT ;  /* 0x000000052800788c */ /* 0x000fc8000bf01070 */
[----:B------:R-:W-:Y:S02]  /*1980*/  USEL UR39, UR40, 0x5, UP0 ;  /* 0x0000000528277887 */ /* 0x000fe40008000000 */
[----:B------:R-:W-:Y:S02]  /*1990*/  UISETP.NE.AND UP0, UPT, UR23, URZ, UPT ;  /* 0x000000ff1700728c */ /* 0x000fe4000bf05270 */
[----:B------:R-:W-:Y:S02]  /*19a0*/  UIADD3 UR4, UPT, UPT, UR39, -0x1, URZ ;  /* 0xffffffff27047890 */ /* 0x000fe4000fffe0ff */
[----:B------:R-:W-:Y:S02]  /*19b0*/  @UP1 UIADD3 UR4, UPT, UPT, UR39, URZ, URZ ;  /* 0x000000ff27041290 */ /* 0x000fe4000fffe0ff */
[----:B------:R-:W-:Y:S02]  /*19c0*/  USEL UR23, UR46, 0x2, UP0 ;  /* 0x000000022e177887 */ /* 0x000fe40008000000 */
[----:B------:R-:W-:-:S02]  /*19d0*/  UIADD3 UR43, UPT, UPT, UR40, -UR39, URZ ;  /* 0x80000027282b7290 */ /* 0x000fc4000fffe0ff */
[----:B------:R-:W-:Y:S02]  /*19e0*/  UIADD3 UR25, UPT, UPT, UR4, 0x1, URZ ;  /* 0x0000000104197890 */ /* 0x000fe4000fffe0ff */
[----:B-1-34-:R-:W-:-:S12]  /*19f0*/  UIADD3 UR41, UPT, UPT, -UR4, URZ, URZ ;  /* 0x000000ff04297290 */ /* 0x01afd8000fffe1ff */
.L_x_42:
[----:B------:R-:W-:Y:S01]  /*1a00*/  UISETP.NE.AND UP0, UPT, UR47, URZ, UPT ;  /* 0x000000ff2f00728c */ /* 0x000fe2000bf05270 */
[----:B------:R-:W1:Y:S08]  /*1a10*/  S2UR UR47, SR_CgaCtaId ;  /* 0x00000000002f79c3 */ /* 0x000e700000008800 */
[----:B------:R-:W-:Y:S05]  /*1a20*/  BRA.U UP0, `(.L_x_23) ;  /* 0x0000000100347547 */ /* 0x000fea000b800000 */
[----:B------:R-:W2:Y:S01]  /*1a30*/  S2R R0, SR_CgaCtaId ;  /* 0x0000000000007919 */ /* 0x000ea20000008800 */
[----:B------:R-:W-:-:S04]  /*1a40*/  MOV R2, 0x400 ;  /* 0x0000040000027802 */ /* 0x000fc80000000f00 */
[----:B--2---:R-:W-:Y:S02]  /*1a50*/  LEA R0, R0, R2, 0x18 ;  /* 0x0000000200007211 */ /* 0x004fe400078ec0ff */
[----:B------:R-:W-:-:S03]  /*1a60*/  SHF.L.U32 R2, R8, 0x1f, RZ ;  /* 0x0000001f08027819 */ /* 0x000fc600000006ff */
[----:B------:R-:W-:-:S04]  /*1a70*/  IMAD R0, R9, 0x8, R0 ;  /* 0x0000000809007824 */ /* 0x000fc800078e0200 */
[----:B------:R-:W2:Y:S02]  /*1a80*/  SYNCS.PHASECHK.TRANS64.TRYWAIT P0, [R0+URZ+0x110], R2 ;  /* 0x00011002000075a7 */ /* 0x000ea400080011ff */
[----:B--2---:R-:W-:Y:S05]  /*1a90*/  @!P0 BRA `(.L_x_24) ;  /* 0x0000007000f48947 */ /* 0x004fea0003800000 */
.L_x_150:
[----:B------:R-:W-:Y:S01]  /*1aa0*/  VIADD R9, R9, 0x1 ;  /* 0x0000000109097836 */ /* 0x000fe20000000000 */
[----:B------:R2:W-:Y:S04]  /*1ab0*/  SYNCS.ARRIVE.TRANS64.A1T0 RZ, [R0+URZ+0x100], RZ ;  /* 0x000100ff00ff79a7 */ /* 0x0005e800081000ff */
[----:B------:R-:W-:-:S04]  /*1ac0*/  ISETP.NE.AND P0, PT, R9, 0x2, PT ;  /* 0x000000020900780c */ /* 0x000fc80003f05270 */
[----:B------:R-:W-:Y:S02]  /*1ad0*/  SEL R9, R9, RZ, P0 ;  /* 0x000000ff09097207 */ /* 0x000fe40000000000 */
[----:B--2---:R-:W-:-:S04]  /*1ae0*/  SEL R0, RZ, 0x1, P0 ;  /* 0x00000001ff007807 */ /* 0x004fc80000000000 */
[----:B------:R-:W-:-:S07]  /*1af0*/  LOP3.LUT R8, R8, R0, RZ, 0x3c, !PT ;  /* 0x0000000008087212 */ /* 0x000fce00078e3cff */
.L_x_23:
[----:B------:R-:W-:Y:S01]  /*1b00*/  UMOV UR6, 0x400 ;  /* 0x0000040000067882 */ /* 0x000fe20000000000 */
[----:B------:R-:W-:Y:S01]  /*1b10*/  SHF.L.U32 R0, R12, 0x1f, RZ ;  /* 0x0000001f0c007819 */ /* 0x000fe200000006ff */
[----:B-1----:R-:W-:Y:S02]  /*1b20*/  ULEA UR6, UR47, UR6, 0x18 ;  /* 0x000000062f067291 */ /* 0x002fe4000f8ec0ff */
[----:B------:R-:W-:Y:S02]  /*1b30*/  UISETP.GE.U32.AND UP0, UPT, UR48, 0x7f, UPT ;  /* 0x0000007f3000788c */ /* 0x000fe4000bf06070 */
[----:B------:R-:W-:Y:S02]  /*1b40*/  ULEA UR4, UR7, UR6, 0x3 ;  /* 0x0000000607047291 */ /* 0x000fe4000f8e18ff */
[----:B------:R-:W-:Y:S01]  /*1b50*/  ULEA UR11, UR20, UR44, 0x7 ;  /* 0x0000002c140b7291 */ /* 0x000fe2000f8e38ff */
[----:B------:R-:W-:-:S06]  /*1b60*/  UMOV UR13, URZ ;  /* 0x000000ff000d7c82 */ /* 0x000fcc0008000000 */
[----:B------:R1:W2:Y:S01]  /*1b70*/  SYNCS.PHASECHK.TRANS64.TRYWAIT P0, [UR4+0x28], R0 ;  /* 0x00002800ff0075a7 */ /* 0x0002a20008001104 */
[----:B------:R-:W-:-:S04]  /*1b80*/  ULEA.HI UR4, UR24, UR24, URZ, 0x1 ;  /* 0x0000001818047291 */ /* 0x000fc8000f8f08ff */
[----:B------:R-:W-:-:S04]  /*1b90*/  USHF.L.U32 UR4, UR4, 0x6, URZ ;  /* 0x0000000604047899 */ /* 0x000fc800080006ff */
[----:B------:R-:W-:-:S04]  /*1ba0*/  ULOP3.LUT UR35, UR4, 0xffffff80, URZ, 0xc0, !UPT ;  /* 0xffffff8004237892 */ /* 0x000fc8000f8ec0ff */
[----:B------:R-:W-:Y:S01]  /*1bb0*/  UIADD3 UR35, UPT, UPT, UR42, UR35, URZ ;  /* 0x000000232a237290 */ /* 0x000fe2000fffe0ff */
[----:B------:R-:W-:Y:S11]  /*1bc0*/  BRA.U !UP0, `(.L_x_25) ;  /* 0x0000000108c47547 */ /* 0x000ff6000b800000 */
[----:B------:R-:W-:Y:S01]  /*1bd0*/  UMOV UR16, UR41 ;  /* 0x0000002900107c82 */ /* 0x000fe20008000000 */
[----:B------:R-:W-:Y:S01]  /*1be0*/  UMOV UR4, UR7 ;  /* 0x0000000700047c82 */ /* 0x000fe20008000000 */
[----:B------:R-:W-:-:S05]  /*1bf0*/  UMOV UR34, URZ ;  /* 0x000000ff00227c82 */ /* 0x000fca0008000000 */
.L_x_31:
[----:B------:R-:W-:Y:S01]  /*1c00*/  ULEA UR33, UR4, UR6, 0x3 ;  /* 0x0000000604217291 */ /* 0x000fe2000f8e18ff */
[----:B------:R-:W-:Y:S01]  /*1c10*/  @P3 MOV R2, 0x8000 ;  /* 0x0000800000023802 */ /* 0x000fe20000000f00 */
[----:B--234-:R-:W-:Y:S10]  /*1c20*/  @P0 BRA `(.L_x_26) ;  /* 0x00000000000c0947 */ /* 0x01cff40003800000 */
[----:B------:R-:W-:-:S04]  /*1c30*/  SHF.L.U32 R3, R12, 0x1f, RZ ;  /* 0x0000001f0c037819 */ /* 0x000fc800000006ff */
[----:B------:R-:W2:Y:S02]  /*1c40*/  SYNCS.PHASECHK.TRANS64.TRYWAIT P0, [UR33+0x28], R3 ;  /* 0x00002803ff0075a7 */ /* 0x000ea40008001121 */
[----:B--2---:R-:W-:Y:S05]  /*1c50*/  @!P0 BRA `(.L_x_27) ;  /* 0x0000007000988947 */ /* 0x004fea0003800000 */
.L_x_26:
[----:B------:R2:W-:Y:S01]  /*1c60*/  @P3 SYNCS.ARRIVE.TRANS64 RZ, [UR33], R2 ;  /* 0x00000002ffff39a7 */ /* 0x0005e20008000021 */
[----:B------:R-:W-:Y:S02]  /*1c70*/  ULOP3.LUT UR5, UR23, 0x2, URZ, 0xfc, !UPT ;  /* 0x0000000217057892 */ /* 0x000fe4000f8efcff */
[----:B------:R-:W-:Y:S02]  /*1c80*/  UIADD3 UR16, UPT, UPT, UR16, 0x1, URZ ;  /* 0x0000000110107890 */ /* 0x000fe4000fffe0ff */
[----:B------:R-:W-:Y:S02]  /*1c90*/  UISETP.NE.AND UP0, UPT, UR5, 0x2, UPT ;  /* 0x000000020500788c */ /* 0x000fe4000bf05270 */
[----:B------:R-:W-:-:S07]  /*1ca0*/  UISETP.NE.AND UP2, UPT, UR16, 0x1, UPT ;  /* 0x000000011000788c */ /* 0x000fce000bf45270 */
[----:B------:R-:W-:Y:S05]  /*1cb0*/  BRA.U UP0, `(.L_x_28) ;  /* 0x0000000100047547 */ /* 0x000fea000b800000 */
[----:B------:R-:W-:Y:S05]  /*1cc0*/  BPT.TRAP 0x1 ;  /* 0x000000040000795c */ /* 0x000fea0000300000 */
.L_x_28:
[----:B------:R-:W-:Y:S04]  /*1cd0*/  BSSY.RECONVERGENT B0, `(.L_x_29) ;  /* 0x0000003000007945 */ /* 0x000fe80003800200 */
[----:B------:R-:W-:Y:S05]  /*1ce0*/  @!P2 BRA `(.L_x_30) ;  /* 0x000000000004a947 */ /* 0x000fea0003800000 */
[----:B------:R-:W-:Y:S05]  /*1cf0*/  BPT.TRAP 0x1 ;  /* 0x000000040000795c */ /* 0x000fea0000300000 */
.L_x_30:
[----:B------:R-:W-:Y:S05]  /*1d00*/  BSYNC.RECONVERGENT B0 ;  /* 0x0000000000007941 */ /* 0x000fea0003800200 */
.L_x_29:
[----:B------:R-:W-:Y:S02]  /*1d10*/  UIADD3 UR5, UPT, UPT, UR4, 0x1, URZ ;  /* 0x0000000104057890 */ /* 0x000fe4000fffe0ff */
[----:B------:R-:W-:Y:S02]  /*1d20*/  UIADD3 UR14, UP1, UPT, UR26, 0x80, URZ ;  /* 0x000000801a0e7890 */ /* 0x000fe4000ff3e0ff */
[----:B------:R-:W-:Y:S02]  /*1d30*/  UISETP.NE.AND UP0, UPT, UR5, 0x5, UPT ;  /* 0x000000050500788c */ /* 0x000fe4000bf05270 */
[----:B------:R-:W-:Y:S02]  /*1d40*/  ULOP3.LUT UR33, UR33, 0xfefffff8, URZ, 0xc0, !UPT ;  /* 0xfefffff821217892 */ /* 0x000fe4000f8ec0ff */
[----:B------:R-:W-:Y:S02]  /*1d50*/  USEL UR8, URZ, 0x1, UP0 ;  /* 0x00000001ff087887 */ /* 0x000fe40008000000 */
[----:B------:R-:W-:-:S02]  /*1d60*/  USEL UR7, UR5, URZ, UP0 ;  /* 0x000000ff05077287 */ /* 0x000fc40008000000 */
[----:B------:R-:W-:Y:S02]  /*1d70*/  UIADD3.X UR15, UPT, UPT, URZ, UR27, URZ, UP1, !UPT ;  /* 0x0000001bff0f7290 */ /* 0x000fe40008ffe4ff */
[----:B------:R-:W-:Y:S01]  /*1d80*/  ULEA UR5, UR7, UR6, 0x3 ;  /* 0x0000000607057291 */ /* 0x000fe2000f8e18ff */
[----:B------:R-:W-:Y:S01]  /*1d90*/  LOP3.LUT R12, R12, UR8, RZ, 0x3c, !PT ;  /* 0x000000080c0c7c12 */ /* 0x000fe2000f8e3cff */
[----:B------:R-:W-:Y:S02]  /*1da0*/  USHF.L.U32 UR8, UR4, 0xd, URZ ;  /* 0x0000000d04087899 */ /* 0x000fe400080006ff */
[----:B------:R-:W-:Y:S01]  /*1db0*/  UIADD3 UR4, UP0, UPT, UR26, 0x180, URZ ;  /* 0x000001801a047890 */ /* 0x000fe2000ff1e0ff */
[----:B-1----:R-:W-:Y:S01]  /*1dc0*/  SHF.L.U32 R0, R12, 0x1f, RZ ;  /* 0x0000001f0c007819 */ /* 0x002fe200000006ff */
[----:B------:R-:W-:Y:S02]  /*1dd0*/  ULEA UR32, UR22, UR8, 0x1 ;  /* 0x0000000816207291 */ /* 0x000fe4000f8e08ff */
[----:B------:R-:W-:Y:S01]  /*1de0*/  UPRMT UR13, URZ, 0x5410, UR21 ;  /* 0x00005410ff0d7896 */ /* 0x000fe20008000015 */
[----:B------:R3:W4:Y:S01]  /*1df0*/  SYNCS.PHASECHK.TRANS64.TRYWAIT P0, [UR5+0x28], R0 ;  /* 0x00002800ff0075a7 */ /* 0x0007220008001105 */
[----:B------:R-:W-:-:S02]  /*1e00*/  UIADD3 UR32, UPT, UPT, UR6, 0x4300, UR32 ;  /* 0x0000430006207890 */ /* 0x000fc4000fffe020 */
[----:B------:R-:W-:Y:S02]  /*1e10*/  UIADD3 UR8, UPT, UPT, UR6, 0xe300, UR8 ;  /* 0x0000e30006087890 */ /* 0x000fe4000fffe008 */
[----:B------:R-:W-:Y:S01]  /*1e20*/  UIADD3.X UR5, UPT, UPT, URZ, UR27, URZ, UP0, !UPT ;  /* 0x0000001bff057290 */ /* 0x000fe200087fe4ff */
[----:B------:R-:W-:Y:S01]  /*1e30*/  UMOV UR18, 0x0 ;  /* 0x0000000000127882 */ /* 0x000fe20000000000 */
[----:B------:R-:W-:Y:S01]  /*1e40*/  UMOV UR19, 0x10000000 ;  /* 0x1000000000137882 */ /* 0x000fe20000000000 */
[----:B------:R-:W-:Y:S01]  /*1e50*/  UMOV UR10, UR34 ;  /* 0x00000022000a7c82 */ /* 0x000fe20008000000 */
[----:B------:R-:W-:Y:S01]  /*1e60*/  UMOV UR12, UR36 ;  /* 0x00000024000c7c82 */ /* 0x000fe20008000000 */
[----:B------:R-:W-:Y:S01]  /*1e70*/  UMOV UR9, UR33 ;  /* 0x0000002100097c82 */ /* 0x000fe20008000000 */
[----:B------:R1:W-:Y:S03]  /*1e80*/  UTMALDG.3D.MULTICAST.2CTA [UR32], [UR14], UR13, desc[UR18] ;  /* 0x000012200e0073b4 */ /* 0x0003e6000821180d */
[----:B------:R2:W-:Y:S01]  /*1e90*/  UTMALDG.3D.2CTA [UR8], [UR4], desc[UR18] ;  /* 0x00001208040075b4 */ /* 0x0005e20008211000 */
[----:B-1----:R-:W-:Y:S01]  /*1ea0*/  UIADD3 UR34, UPT, UPT, UR34, 0x40, URZ ;  /* 0x0000004022227890 */ /* 0x002fe2000fffe0ff */
[----:B------:R-:W-:Y:S01]  /*1eb0*/  UMOV UR13, UR25 ;  /* 0x00000019000d7c82 */ /* 0x000fe20008000000 */
[----:B--2---:R-:W-:Y:S01]  /*1ec0*/  UMOV UR4, UR7 ;  /* 0x0000000700047c82 */ /* 0x004fe20008000000 */
[----:B------:R-:W-:Y:S09]  /*1ed0*/  BRA.U UP2, `(.L_x_31) ;  /* 0xfffffffd02487547 */ /* 0x000ff2000b83ffff */
.L_x_25:
[----:B------:R-:W-:Y:S01]  /*1ee0*/  ULEA UR4, UR7, UR6, 0x3 ;  /* 0x0000000607047291 */ /* 0x000fe2000f8e18ff */
[----:B-1-3--:R-:W-:Y:S01]  /*1ef0*/  SHF.L.U32 R0, R12, 0x1f, RZ ;  /* 0x0000001f0c007819 */ /* 0x00afe200000006ff */
[----:B------:R-:W-:Y:S01]  /*1f00*/  @!P1 SYNCS.ARRIVE.TRANS64.A1T0 RZ, [UR6+0x98], RZ ;  /* 0x000098ffffff99a7 */ /* 0x000fe20008100006 */
[----:B------:R-:W-:-:S06]  /*1f10*/  UISETP.GT.AND UP0, UPT, UR40, UR39, UPT ;  /* 0x000000272800728c */ /* 0x000fcc000bf04270 */
[----:B--2-4-:R1:W2:Y:S03]  /*1f20*/  SYNCS.PHASECHK.TRANS64.TRYWAIT P0, [UR4+0x28], R0 ;  /* 0x00002800ff0075a7 */ /* 0x0142a60008001104 */
[----:B------:R-:W-:Y:S05]  /*1f30*/  BRA.U !UP0, `(.L_x_32) ;  /* 0x0000000108c47547 */ /* 0x000fea000b800000 */
[----:B------:R-:W-:Y:S01]  /*1f40*/  UIADD3 UR24, UPT, UPT, UR43, UR13, URZ ;  /* 0x0000000d2b187290 */ /* 0x000fe2000fffe0ff */
[----:B------:R-:W-:-:S11]  /*1f50*/  UMOV UR4, UR7 ;  /* 0x0000000700047c82 */ /* 0x000fd60008000000 */
.L_x_38:
[----:B------:R-:W-:Y:S01]  /*1f60*/  ULEA UR17, UR4, UR6, 0x3 ;  /* 0x0000000604117291 */ /* 0x000fe2000f8e18ff */
[----:B--2---:R-:W-:Y:S01]  /*1f70*/  @P3 MOV R2, 0x8000 ;  /* 0x0000800000023802 */ /* 0x004fe20000000f00 */
[----:B--2-4-:R-:W-:Y:S10]  /*1f80*/  @P0 BRA `(.L_x_33) ;  /* 0x00000000000c0947 */ /* 0x014ff40003800000 */
[----:B------:R-:W-:-:S04]  /*1f90*/  SHF.L.U32 R3, R12, 0x1f, RZ ;  /* 0x0000001f0c037819 */ /* 0x000fc800000006ff */
[----:B------:R-:W2:Y:S02]  /*1fa0*/  SYNCS.PHASECHK.TRANS64.TRYWAIT P0, [UR17+0x28], R3 ;  /* 0x00002803ff0075a7 */ /* 0x000ea40008001111 */
[----:B--2---:R-:W-:Y:S05]  /*1fb0*/  @!P0 BRA `(.L_x_34) ;  /* 0x0000006c00d88947 */ /* 0x004fea0003800000 */
.L_x_33:
[----:B------:R2:W-:Y:S01]  /*1fc0*/  @P3 SYNCS.ARRIVE.TRANS64 RZ, [UR17], R2 ;  /* 0x00000002ffff39a7 */ /* 0x0005e20008000011 */
[----:B------:R-:W-:-:S04]  /*1fd0*/  ULOP3.LUT UR5, UR23, 0x2, URZ, 0xfc, !UPT ;  /* 0x0000000217057892 */ /* 0x000fc8000f8efcff */
[----:B------:R-:W-:-:S09]  /*1fe0*/  UISETP.NE.AND UP0, UPT, UR5, 0x2, UPT ;  /* 0x000000020500788c */ /* 0x000fd2000bf05270 */
[----:B------:R-:W-:Y:S05]  /*1ff0*/  BRA.U UP0, `(.L_x_35) ;  /* 0x0000000100047547 */ /* 0x000fea000b800000 */
[----:B------:R-:W-:Y:S05]  /*2000*/  BPT.TRAP 0x1 ;  /* 0x000000040000795c */ /* 0x000fea0000300000 */
.L_x_35:
[----:B------:R-:W-:Y:S04]  /*2010*/  BSSY.RECONVERGENT B0, `(.L_x_36) ;  /* 0x0000003000007945 */ /* 0x000fe80003800200 */
[----:B------:R-:W-:Y:S05]  /*2020*/  @!P2 BRA `(.L_x_37) ;  /* 0x000000000004a947 */ /* 0x000fea0003800000 */
[----:B------:R-:W-:Y:S05]  /*2030*/  BPT.TRAP 0x1 ;  /* 0x000000040000795c */ /* 0x000fea0000300000 */
.L_x_37:
[----:B------:R-:W-:Y:S05]  /*2040*/  BSYNC.RECONVERGENT B0 ;  /* 0x0000000000007941 */ /* 0x000fea0003800200 */
.L_x_36:
[----:B------:R-:W-:Y:S02]  /*2050*/  UIADD3 UR5, UPT, UPT, UR4, 0x1, URZ ;  /* 0x0000000104057890 */ /* 0x000fe4000fffe0ff */
[----:B------:R-:W-:Y:S02]  /*2060*/  USHF.L.U32 UR18, UR13, 0x6, URZ ;  /* 0x000000060d127899 */ /* 0x000fe400080006ff */
[----:B------:R-:W-:Y:S02]  /*2070*/  UISETP.NE.AND UP0, UPT, UR5, 0x5, UPT ;  /* 0x000000050500788c */ /* 0x000fe4000bf05270 */
[----:B------:R-:W-:Y:S02]  /*2080*/  ULOP3.LUT UR17, UR17, 0xfefffff8, URZ, 0xc0, !UPT ;  /* 0xfefffff811117892 */ /* 0x000fe4000f8ec0ff */
[----:B------:R-:W-:Y:S02]  /*2090*/  USEL UR8, URZ, 0x1, UP0 ;  /* 0x00000001ff087887 */ /* 0x000fe40008000000 */
[----:B------:R-:W-:-:S02]  /*20a0*/  USEL UR7, UR5, URZ, UP0 ;  /* 0x000000ff05077287 */ /* 0x000fc40008000000 */
[----:B------:R-:W-:Y:S02]  /*20b0*/  UIADD3 UR14, UP0, UPT, UR26, 0x180, URZ ;  /* 0x000001801a0e7890 */ /* 0x000fe4000ff1e0ff */
        /* <DEDUP_REMOVED lines=9> */
[----:B------:R-:W-:Y:S02]  /*2150*/  UIADD3.X UR5, UPT, UPT, URZ, UR27, URZ, UP1, !UPT ;  /* 0x0000001bff057290 */ /* 0x000fe40008ffe4ff */
[----:B------:R-:W-:Y:S02]  /*2160*/  UIADD3 UR8, UPT, UPT, UR6, 0xe300, UR8 ;  /* 0x0000e30006087890 */ /* 0x000fe4000fffe008 */
[----:B------:R-:W-:Y:S01]  /*2170*/  UIADD3.X UR15, UPT, UPT, URZ, UR27, URZ, UP0, !UPT ;  /* 0x0000001bff0f7290 */ /* 0x000fe200087fe4ff */
[----:B------:R-:W-:Y:S01]  /*2180*/  UMOV UR28, 0x0 ;  /* 0x00000000001c7882 */ /* 0x000fe20000000000 */
[----:B------:R-:W-:Y:S01]  /*2190*/  UMOV UR29, 0x10000000 ;  /* 0x10000000001d7882 */ /* 0x000fe20000000000 */
[----:B------:R-:W-:Y:S01]  /*21a0*/  UMOV UR19, UR35 ;  /* 0x0000002300137c82 */ /* 0x000fe20008000000 */
[----:B------:R-:W-:Y:S01]  /*21b0*/  UMOV UR20, UR36 ;  /* 0x0000002400147c82 */ /* 0x000fe20008000000 */
[----:B------:R-:W-:Y:S01]  /*21c0*/  UMOV UR12, UR36 ;  /* 0x00000024000c7c82 */ /* 0x000fe20008000000 */
[----:B------:R1:W-:Y:S01]  /*21d0*/  UTMALDG.3D.MULTICAST.2CTA [UR16], [UR4], UR10, desc[UR28] ;  /* 0x00001c10040073b4 */ /* 0x0003e2000821180a */
[----:B------:R-:W-:Y:S01]  /*21e0*/  UMOV UR9, UR17 ;  /* 0x0000001100097c82 */ /* 0x000fe20008000000 */
[----:B------:R-:W-:-:S04]  /*21f0*/  UIADD3 UR13, UPT, UPT, UR13, 0x1, URZ ;  /* 0x000000010d0d7890 */ /* 0x000fc8000fffe0ff */
[----:B------:R-:W-:Y:S01]  /*2200*/  UISETP.NE.AND UP0, UPT, UR13, UR24, UPT ;  /* 0x000000180d00728c */ /* 0x000fe2000bf05270 */
[----:B-1----:R-:W-:Y:S01]  /*2210*/  UMOV UR10, UR18 ;  /* 0x00000012000a7c82 */ /* 0x002fe20008000000 */
[----:B------:R-:W-:Y:S01]  /*2220*/  UMOV UR4, UR7 ;  /* 0x0000000700047c82 */ /* 0x000fe20008000000 */
[----:B------:R3:W-:Y:S06]  /*2230*/  UTMALDG.3D.2CTA [UR8], [UR14], desc[UR28] ;  /* 0x00001c080e0075b4 */ /* 0x0007ec0008211000 */
[----:B---3--:R-:W-:Y:S05]  /*2240*/  BRA.U UP0, `(.L_x_38) ;  /* 0xfffffffd00447547 */ /* 0x008fea000b83ffff */
.L_x_32:
[C---:B------:R-:W-:Y:S01]  /*2250*/  LEA R3, R11.reuse, UR6, 0x3 ;  /* 0x000000060b037c11 */ /* 0x040fe2000f8e18ff */
[----:B------:R-:W-:Y:S01]  /*2260*/  NOP ;  /* 0x0000000000007918 */ /* 0x000fe20000000000 */
[----:B-1----:R-:W-:Y:S02]  /*2270*/  SHF.L.U32 R0, R10, 0x1f, RZ ;  /* 0x0000001f0a007819 */ /* 0x002fe400000006ff */
[----:B------:R-:W-:Y:S02]  /*2280*/  LEA R4, R11, UR6, 0x4 ;  /* 0x000000060b047c11 */ /* 0x000fe4000f8e20ff */
[----:B--2-4-:R-:W1:Y:S02]  /*2290*/  SYNCS.PHASECHK.TRANS64.TRYWAIT P0, [R3+URZ+0xa0], R0 ;  /* 0x0000a000030075a7 */ /* 0x014e6400080011ff */
[----:B-1----:R-:W-:Y:S05]  /*22a0*/  @!P0 BRA `(.L_x_39) ;  /* 0x0000006c00348947 */ /* 0x002fea0003800000 */
.L_x_153:
[----:B------:R-:W2:Y:S01]  /*22b0*/  LDS.128 R4, [R4+0x130] ;  /* 0x0001300004047984 */ /* 0x000ea20000000c00 */
[----:B------:R-:W-:Y:S01]  /*22c0*/  UISETP.GE.AND UP0, UPT, UR45, 0x1, UPT ;  /* 0x000000012d00788c */ /* 0x000fe2000bf06270 */
[----:B------:R-:W-:Y:S01]  /*22d0*/  @!PT LDS RZ, [RZ] ;  /* 0x00000000fffff984 */ /* 0x000fe20000000800 */
[----:B------:R-:W-:Y:S01]  /*22e0*/  @!PT LDS RZ, [RZ] ;  /* 0x00000000fffff984 */ /* 0x000fe20000000800 */
[----:B------:R-:W-:Y:S01]  /*22f0*/  @!PT LDS RZ, [RZ] ;  /* 0x00000000fffff984 */ /* 0x000fe20000000800 */
[----:B------:R-:W-:Y:S01]  /*2300*/  @!PT LDS RZ, [RZ] ;  /* 0x00000000fffff984 */ /* 0x000fe20000000800 */
[----:B------:R3:W-:Y:S06]  /*2310*/  MEMBAR.ALL.CTA ;  /* 0x0000000000007992 */ /* 0x0007ec0000008000 */
[----:B---3--:R-:W3:Y:S01]  /*2320*/  FENCE.VIEW.ASYNC.S ;  /* 0x00000000000073c6 */ /* 0x008ee20000000000 */
[----:B--2---:R-:W-:-:S13]  /*2330*/  LOP3.LUT P0, RZ, R6, 0x1, RZ, 0xc0, !PT ;  /* 0x0000000106ff7812 */ /* 0x004fda000780c0ff */
[----:B---3--:R-:W-:Y:S01]  /*2340*/  VOTEU.ANY UP1, P0 ;  /* 0x0000000000ff7886 */ /* 0x008fe20000020100 */
[----:B------:R-:W-:-:S13]  /*2350*/  PLOP3.LUT P0, PT, PT, PT, UP1, 0x80, 0x8 ;  /* 0x000000000008781c */ /* 0x000fda0003f0f018 */
[----:B-1----:R-:W-:Y:S02]  /*2360*/  @P0 LOP3.LUT R0, R5, 0xffff, RZ, 0xc0, !PT ;  /* 0x0000ffff05000812 */ /* 0x002fe400078ec0ff */
[----:B------:R-:W-:Y:S02]  /*2370*/  @P0 MOV R2, R4 ;  /* 0x0000000400020202 */ /* 0x000fe40000000f00 */
[----:B------:R-:W-:Y:S01]  /*2380*/  @P0 R2UR UR5, R0 ;  /* 0x00000000000502ca */ /* 0x000fe200000e0000 */
[----:B------:R-:W-:Y:S01]  /*2390*/  VIADD R0, R3, 0xb0 ;  /* 0x000000b003007836 */ /* 0x000fe20000000000 */
[----:B------:R-:W-:Y:S02]  /*23a0*/  @P0 SHF.R.U32.HI R4, RZ, 0x10, R5 ;  /* 0x00000010ff040819 */ /* 0x000fe40000011605 */
[----:B------:R-:W-:Y:S02]  /*23b0*/  @P0 R2UR UR8, R2 ;  /* 0x00000000020802ca */ /* 0x000fe400000e0000 */
[----:B------:R-:W-:-:S02]  /*23c0*/  PRMT R0, RZ, 0x654, R0 ;  /* 0x00000654ff007816 */ /* 0x000fc40000000000 */
[----:B------:R-:W-:Y:S02]  /*23d0*/  @P0 R2UR UR4, R4 ;  /* 0x00000000040402ca */ /* 0x000fe400000e0000 */
[----:B------:R1:W-:Y:S03]  /*23e0*/  SYNCS.ARRIVE.TRANS64.RED.A1T0 RZ, [R0+URZ], RZ ;  /* 0x000000ff00ff79a7 */ /* 0x0003e600081004ff */
[----:B------:R-:W-:-:S04]  /*23f0*/  @UP1 UMOV UR30, UR5 ;  /* 0x00000005001e1c82 */ /* 0x000fc80008000000 */
[----:B------:R-:W-:-:S04]  /*2400*/  @UP1 UMOV UR31, UR8 ;  /* 0x00000008001f1c82 */ /* 0x000fc80008000000 */
[----:B------:R-:W-:Y:S01]  /*2410*/  @UP1 UMOV UR36, UR4 ;  /* 0x0000000400241c82 */ /* 0x000fe20008000000 */
[----:B------:R-:W-:Y:S05]  /*2420*/  BRA.U !UP0, `(.L_x_40) ;  /* 0x0000000108d47547 */ /* 0x000fea000b800000 */
[----:B------:R-:W2:Y:S01]  /*2430*/  LDCU.128 UR12, c[0x0][0xb10] ;  /* 0x00016200ff0c77ac */ /* 0x000ea20008000c00 */
[----:B------:R-:W3:Y:S01]  /*2440*/  LDCU UR24, c[0x0][0xb20] ;  /* 0x00016400ff1877ac */ /* 0x000ee20008000800 */
[----:B------:R-:W4:Y:S01]  /*2450*/  LDCU UR20, c[0x0][0xb0c] ;  /* 0x00016180ff1477ac */ /* 0x000f220008000800 */
[----:B------:R-:W1:Y:S01]  /*2460*/  LDCU.64 UR10, c[0x0][0xb28] ;  /* 0x00016500ff0a77ac */ /* 0x000e620008000a00 */
[----:B------:R-:W-:Y:S02]  /*2470*/  UISETP.NE.AND UP3, UPT, UR45, 0x1, UPT ;  /* 0x000000012d00788c */ /* 0x000fe4000bf65270 */
[----:B--2---:R-:W-:Y:S02]  /*2480*/  UIMAD.WIDE.U32 UR8, UR37, UR15, URZ ;  /* 0x0000000f250872a5 */ /* 0x004fe4000f8e00ff */
[----:B------:R-:W-:Y:S02]  /*2490*/  UIMAD.WIDE.U32 UR4, UR38, UR12, URZ ;  /* 0x0000000c260472a5 */ /* 0x000fe4000f8e00ff */
[----:B------:R-:W-:-:S02]  /*24a0*/  UISETP.NE.AND UP0, UPT, UR14, 0x1, UPT ;  /* 0x000000010e00788c */ /* 0x000fc4000bf05270 */
[----:B------:R-:W-:Y:S01]  /*24b0*/  UIMAD.WIDE.U32 UR28, UR30, UR15, URZ ;  /* 0x0000000f1e1c72a5 */ /* 0x000fe2000f8e00ff */
[----:B------:R-:W-:Y:S02]  /*24c0*/  UMOV UR8, UR9 ;  /* 0x0000000900087c82 */ /* 0x000fe40008000000 */
[----:B------:R-:W-:Y:S01]  /*24d0*/  UMOV UR4, UR5 ;  /* 0x0000000500047c82 */ /* 0x000fe20008000000 */
[----:B---3--:R-:W-:Y:S02]  /*24e0*/  USHF.R.U32.HI UR8, URZ, UR24, UR8 ;  /* 0x00000018ff087299 */ /* 0x008fe40008011608 */
[----:B----4-:R-:W-:Y:S02]  /*24f0*/  UISETP.NE.AND UP2, UPT, UR20, 0x1, UPT ;  /* 0x000000011400788c */ /* 0x010fe4000bf45270 */
[----:B------:R-:W-:Y:S02]  /*2500*/  USHF.R.U32.HI UR4, URZ, UR13, UR4 ;  /* 0x0000000dff047299 */ /* 0x000fe40008011604 */
[----:B------:R-:W-:-:S02]  /*2510*/  USEL UR5, UR37, UR8, !UP0 ;  /* 0x0000000825057287 */ /* 0x000fc4000c000000 */
[----:B------:R-:W-:Y:S02]  /*2520*/  USEL UR8, UR38, UR4, !UP2 ;  /* 0x0000000426087287 */ /* 0x000fe4000d000000 */
[----:B-1----:R-:W-:Y:S01]  /*2530*/  UIMAD.WIDE.U32 UR16, UR5, UR10, URZ ;  /* 0x0000000a051072a5 */ /* 0x002fe2000f8e00ff */
[----:B------:R-:W-:Y:S01]  /*2540*/  UMOV UR4, UR29 ;  /* 0x0000001d00047c82 */ /* 0x000fe20008000000 */
[----:B------:R-:W-:Y:S02]  /*2550*/  UIMAD.WIDE.U32 UR18, UR31, UR12, URZ ;  /* 0x0000000c1f1272a5 */ /* 0x000fe4000f8e00ff */
[----:B------:R-:W-:-:S03]  /*2560*/  UIMAD.WIDE.U32 UR28, UR8, UR10, URZ ;  /* 0x0000000a081c72a5 */ /* 0x000fc6000f8e00ff */
[----:B------:R-:W-:Y:S01]  /*2570*/  UMOV UR16, UR17 ;  /* 0x0000001100107c82 */ /* 0x000fe20008000000 */
[----:B------:R-:W-:Y:S02]  /*2580*/  USHF.R.U32.HI UR4, URZ, UR24, UR4 ;  /* 0x00000018ff047299 */ /* 0x000fe40008011604 */
[----:B------:R-:W-:Y:S01]  /*2590*/  @UP3 USHF.R.U32.HI UR5, URZ, UR11, UR16 ;  /* 0x0000000bff053299 */ /* 0x000fe20008011610 */
[----:B------:R-:W-:Y:S01]  /*25a0*/  UMOV UR18, UR19 ;  /* 0x0000001300127c82 */ /* 0x000fe20008000000 */
[----:B------:R-:W-:Y:S01]  /*25b0*/  UMOV UR28, UR29 ;  /* 0x0000001d001c7c82 */ /* 0x000fe20008000000 */
[----:B------:R-:W-:Y:S02]  /*25c0*/  USHF.R.U32.HI UR13, URZ, UR13, UR18 ;  /* 0x0000000dff0d7299 */ /* 0x000fe40008011612 */
[----:B------:R-:W-:Y:S02]  /*25d0*/  USEL UR4, UR30, UR4, !UP0 ;  /* 0x000000041e047287 */ /* 0x000fe4000c000000 */
[----:B------:R-:W-:-:S02]  /*25e0*/  @UP3 USHF.R.U32.HI UR8, URZ, UR11, UR28 ;  /* 0x0000000bff083299 */ /* 0x000fc4000801161c */
[----:B------:R-:W-:Y:S02]  /*25f0*/  UIMAD UR9, UR45, UR5, URZ ;  /* 0x000000052d0972a4 */ /* 0x000fe4000f8e02ff */
[----:B------:R-:W-:Y:S02]  /*2600*/  USEL UR5, UR31, UR13, !UP2 ;  /* 0x0000000d1f057287 */ /* 0x000fe4000d000000 */
[----:B------:R-:W-:Y:S02]  /*2610*/  UIMAD UR12, UR45, UR8, URZ ;  /* 0x000000082d0c72a4 */ /* 0x000fe4000f8e02ff */
[----:B------:R-:W-:Y:S02]  /*2620*/  UISETP.GE.AND UP0, UPT, UR4, UR9, UPT ;  /* 0x000000090400728c */ /* 0x000fe4000bf06270 */
[----:B------:R-:W-:Y:S02]  /*2630*/  UIMAD.WIDE.U32 UR16, UR4, UR10, URZ ;  /* 0x0000000a041072a5 */ /* 0x000fe4000f8e00ff */
[----:B------:R-:W-:-:S02]  /*2640*/  UISETP.GE.OR UP0, UPT, UR5, UR12, UP0 ;  /* 0x0000000c0500728c */ /* 0x000fc40008706670 */
        /* <DEDUP_REMOVED lines=19> */
.L_x_40:
[----:B------:R-:W2:Y:S02]  /*2780*/  LDCU UR4, c[0x0][0xb30] ;  /* 0x00016600ff0477ac */ /* 0x000ea40008000800 */
[----:B--2---:R-:W-:-:S09]  /*2790*/  UISETP.NE.AND UP0, UPT, UR4, 0x1, UPT ;  /* 0x000000010400788c */ /* 0x004fd2000bf05270 */
        /* <DEDUP_REMOVED lines=18> */
.L_x_41:
[----:B------:R-:W-:Y:S01]  /*28c0*/  VIADD R11, R11, 0x1 ;  /* 0x000000010b0b7836 */ /* 0x000fe20000000000 */
[----:B------:R-:W-:Y:S01]  /*28d0*/  R2UR UR4, R52 ;  /* 0x00000000340472ca */ /* 0x000fe200000e0000 */
[----:B------:R-:W-:Y:S01]  /*28e0*/  UIADD3 UR20, UPT, UPT, UR30, UR63, URZ ;  /* 0x0000003f1e147290 */ /* 0x000fe2000fffe0ff */
[----:B------:R-:W-:Y:S02]  /*28f0*/  PLOP3.LUT P1, PT, PT, PT, PT, 0x80, 0x8 ;  /* 0x000000000008781c */ /* 0x000fe40003f2f070 */
[----:B------:R-:W-:-:S04]  /*2900*/  ISETP.NE.AND P0, PT, R11, 0x2, PT ;  /* 0x000000020b00780c */ /* 0x000fc80003f05270 */
[----:B-1----:R-:W-:Y:S02]  /*2910*/  SEL R0, RZ, 0x1, P0 ;  /* 0x00000001ff007807 */ /* 0x002fe40000000000 */
[----:B------:R-:W-:Y:S02]  /*2920*/  SEL R11, R11, RZ, P0 ;  /* 0x000000ff0b0b7207 */ /* 0x000fe40000000000 */
[----:B------:R-:W-:Y:S01]  /*2930*/  LOP3.LUT R10, R10, R0, RZ, 0x3c, !PT ;  /* 0x000000000a0a7212 */ /* 0x000fe200078e3cff */
[----:B------:R-:W-:Y:S01]  /*2940*/  UIADD3 UR24, UPT, UPT, UR31, UR4, URZ ;  /* 0x000000041f187290 */ /* 0x000fe2000fffe0ff */
[----:B------:R-:W-:Y:S11]  /*2950*/  BRA.U UP1, `(.L_x_42) ;  /* 0xfffffff101287547 */ /* 0x000ff6000b83ffff */
[----:B------:R-:W-:Y:S01]  /*2960*/  UIADD3 UR8, UPT, UPT, UR6, 0x28, URZ ;  /* 0x0000002806087890 */ /* 0x000fe2000fffe0ff */
[----:B------:R-:W-:-:S03]  /*2970*/  SHF.L.U32 R2, R12, 0x1f, RZ ;  /* 0x0000001f0c027819 */ /* 0x000fc600000006ff */
[----:B------:R-:W-:-:S09]  /*2980*/  ULEA UR4, UR7, UR8, 0x3 ;  /* 0x0000000807047291 */ /* 0x000fd2000f8e18ff */
[----:B------:R-:W1:Y:S02]  /*2990*/  SYNCS.PHASECHK.TRANS64.TRYWAIT P0, [UR4], R2 ;  /* 0x00000002ff0075a7 */ /* 0x000e640008001104 */
[----:B-1----:R-:W-:Y:S05]  /*29a0*/  @!P0 BRA `(.L_x_43) ;  /* 0x0000006400888947 */ /* 0x002fea0003800000 */
.L_x_155:
[----:B------:R-:W-:-:S04]  /*29b0*/  UIADD3 UR4, UPT, UPT, UR7, 0x1, URZ ;  /* 0x0000000107047890 */ /* 0x000fc8000fffe0ff */
[----:B------:R-:W-:-:S04]  /*29c0*/  UISETP.NE.AND UP0, UPT, UR4, 0x5, UPT ;  /* 0x000000050400788c */ /* 0x000fc8000bf05270 */
[----:B------:R-:W-:Y:S02]  /*29d0*/  USEL UR6, URZ, 0x1, UP0 ;  /* 0x00000001ff067887 */ /* 0x000fe40008000000 */
[----:B------:R-:W-:-:S04]  /*29e0*/  USEL UR4, UR4, URZ, UP0 ;  /* 0x000000ff04047287 */ /* 0x000fc80008000000 */
[----:B------:R-:W-:Y:S01]  /*29f0*/  ULEA UR5, UR4, UR8, 0x3 ;  /* 0x0000000804057291 */ /* 0x000fe2000f8e18ff */
[----:B-1----:R-:W-:-:S04]  /*2a00*/  LOP3.LUT R2, R12, UR6, RZ, 0x3c, !PT ;  /* 0x000000060c027c12 */ /* 0x002fc8000f8e3cff */
[----:B------:R-:W-:-:S04]  /*2a10*/  SHF.L.U32 R3, R2, 0x1f, RZ ;  /* 0x0000001f02037819 */ /* 0x000fc800000006ff */
[----:B------:R-:W1:Y:S02]  /*2a20*/  SYNCS.PHASECHK.TRANS64.TRYWAIT P0, [UR5], R3 ;  /* 0x00000003ff0075a7 */ /* 0x000e640008001105 */
[----:B-1----:R-:W-:Y:S05]  /*2a30*/  @!P0 BRA `(.L_x_44) ;  /* 0x00000064007c8947 */ /* 0x002fea0003800000 */
.L_x_157:
[----:B------:R-:W-:-:S04]  /*2a40*/  UIADD3 UR4, UPT, UPT, UR4, 0x1, URZ ;  /* 0x0000000104047890 */ /* 0x000fc8000fffe0ff */
[----:B------:R-:W-:-:S04]  /*2a50*/  UISETP.NE.AND UP0, UPT, UR4, 0x5, UPT ;  /* 0x000000050400788c */ /* 0x000fc8000bf05270 */
[----:B------:R-:W-:Y:S02]  /*2a60*/  USEL UR6, URZ, 0x1, UP0 ;  /* 0x00000001ff067887 */ /* 0x000fe40008000000 */
[----:B------:R-:W-:-:S04]  /*2a70*/  USEL UR4, UR4, URZ, UP0 ;  /* 0x000000ff04047287 */ /* 0x000fc80008000000 */
[----:B------:R-:W-:Y:S01]  /*2a80*/  ULEA UR5, UR4, UR8, 0x3 ;  /* 0x0000000804057291 */ /* 0x000fe2000f8e18ff */
[----:B------:R-:W-:-:S04]  /*2a90*/  LOP3.LUT R2, R2, UR6, RZ, 0x3c, !PT ;  /* 0x0000000602027c12 */ /* 0x000fc8000f8e3cff */
[----:B-1----:R-:W-:-:S04]  /*2aa0*/  SHF.L.U32 R3, R2, 0x1f, RZ ;  /* 0x0000001f02037819 */ /* 0x002fc800000006ff */
[----:B------:R-:W1:Y:S02]  /*2ab0*/  SYNCS.PHASECHK.TRANS64.TRYWAIT P0, [UR5], R3 ;  /* 0x00000003ff0075a7 */ /* 0x000e640008001105 */
[----:B-1----:R-:W-:Y:S05]  /*2ac0*/  @!P0 BRA `(.L_x_45) ;  /* 0x0000006400708947 */ /* 0x002fea0003800000 */
.L_x_159:
        /* <DEDUP_REMOVED lines=9> */
.L_x_161:
[----:B------:R-:W-:-:S04]  /*2b60*/  UIADD3 UR4, UPT, UPT, UR4, 0x1, URZ ;  /* 0x0000000104047890 */ /* 0x000fc8000fffe0ff */
[----:B------:R-:W-:-:S04]  /*2b70*/  UISETP.NE.AND UP0, UPT, UR4, 0x5, UPT ;  /* 0x000000050400788c */ /* 0x000fc8000bf05270 */
[----:B------:R-:W-:Y:S02]  /*2b80*/  USEL UR5, URZ, 0x1, UP0 ;  /* 0x00000001ff057887 */ /* 0x000fe40008000000 */
[----:B------:R-:W-:-:S04]  /*2b90*/  USEL UR4, UR4, URZ, UP0 ;  /* 0x000000ff04047287 */ /* 0x000fc80008000000 */
[----:B------:R-:W-:Y:S01]  /*2ba0*/  ULEA UR4, UR4, UR8, 0x3 ;  /* 0x0000000804047291 */ /* 0x000fe2000f8e18ff */
[----:B------:R-:W-:-:S04]  /*2bb0*/  LOP3.LUT R2, R2, UR5, RZ, 0x3c, !PT ;  /* 0x0000000502027c12 */ /* 0x000fc8000f8e3cff */
[----:B------:R-:W-:Y:S01]  /*2bc0*/  SHF.L.U32 R2, R2, 0x1f, RZ ;  /* 0x0000001f02027819 */ /* 0x000fe200000006ff */
[----:B-1----:R-:W-:-:S07]  /*2bd0*/  IMAD.U32 R0, RZ, RZ, UR4 ;  /* 0x00000004ff007e24 */ /* 0x002fce000f8e00ff */
.L_x_47:
[----:B-1----:R1:W2:Y:S02]  /*2be0*/  SYNCS.PHASECHK.TRANS64.TRYWAIT P0, [R0+URZ], R2 ;  /* 0x00000002000075a7 */ /* 0x0022a400080011ff */
[----:B--2---:R-:W-:Y:S05]  /*2bf0*/  @!P0 NANOSLEEP.SYNCS 0x989680 ;  /* 0x009896800000895d */ /* 0x004fea0003900000 */
[----:B------:R-:W2:Y:S02]  /*2c00*/  @!P0 SYNCS.PHASECHK.TRANS64 P0, [R0+URZ], R2 ;  /* 0x00000002000085a7 */ /* 0x000ea400080010ff */
[----:B--2---:R-:W-:Y:S05]  /*2c10*/  @P0 EXIT ;  /* 0x000000000000094d */ /* 0x004fea0003800000 */
[----:B------:R-:W-:Y:S05]  /*2c20*/  BRA `(.L_x_47) ;  /* 0xfffffffc00ec7947 */ /* 0x000fea000383ffff */
.L_x_22:
[----:B------:R-:W-:-:S04]  /*2c30*/  UISETP.NE.AND UP0, UPT, UR47, URZ, UPT ;  /* 0x000000ff2f00728c */ /* 0x000fc8000bf05270 */
[----:B------:R-:W-:-:S09]  /*2c40*/  UISETP.NE.OR UP0, UPT, UR23, 0x1, UP0 ;  /* 0x000000011700788c */ /* 0x000fd20008705670 */
[----:B------:R-:W-:Y:S05]  /*2c50*/  BRA.U UP0, `(.L_x_48) ;  /* 0x0000000500487547 */ /* 0x000fea000b800000 */
[----:B------:R-:W-:Y:S01]  /*2c60*/  ISETP.GE.U32.AND P2, PT, R0, 0x8, PT ;  /* 0x000000080000780c */ /* 0x000fe20003f46070 */
[----:B------:R-:W-:Y:S01]  /*2c70*/  IMAD.MOV.U32 R12, RZ, RZ, 0x1 ;  /* 0x00000001ff0c7424 */ /* 0x000fe200078e00ff */
[----:B------:R-:W-:Y:S02]  /*2c80*/  CS2R R10, SRZ ;  /* 0x00000000000a7805 */ /* 0x000fe4000001ff00 */
[----:B------:R-:W-:Y:S01]  /*2c90*/  CS2R R8, SRZ ;  /* 0x0000000000087805 */ /* 0x000fe2000001ff00 */
[----:B------:R-:W-:Y:S01]  /*2ca0*/  UMOV UR6, 0x400 ;  /* 0x0000040000067882 */ /* 0x000fe20000000000 */
[----:B------:R-:W-:Y:S01]  /*2cb0*/  UMOV UR5, URZ ;  /* 0x000000ff00057c82 */ /* 0x000fe20008000000 */
[----:B------:R-:W-:-:S12]  /*2cc0*/  ULEA UR6, UR47, UR6, 0x18 ;  /* 0x000000062f067291 */ /* 0x000fd8000f8ec0ff */
.L_x_52:
[----:B------:R-:W-:Y:S02]  /*2cd0*/  LEA R2, R8, UR6, 0x3 ;  /* 0x0000000608027c11 */ /* 0x000fe4000f8e18ff */
[----:B------:R-:W-:-:S03]  /*2ce0*/  SHF.L.U32 R4, R9, 0x1f, RZ ;  /* 0x0000001f09047819 */ /* 0x000fc600000006ff */
[----:B------:R-:W-:Y:S01]  /*2cf0*/  VIADD R5, R2, 0x110 ;  /* 0x0000011002057836 */ /* 0x000fe20000000000 */
[----:B------:R-:W2:Y:S02]  /*2d00*/  SYNCS.PHASECHK.TRANS64.TRYWAIT P0, [R2+URZ+0x100], R4 ;  /* 0x00010004020075a7 */ /* 0x000ea400080011ff */
[----:B--2---:R-:W-:Y:S05]  /*2d10*/  @!P0 BRA `(.L_x_49) ;  /* 0x00000064000c8947 */ /* 0x004fea0003800000 */
.L_x_162:
[----:B------:R-:W-:Y:S01]  /*2d20*/  ULEA UR4, UR5, UR6, 0x3 ;  /* 0x0000000605047291 */ /* 0x000fe2000f8e18ff */
[----:B--2---:R-:W-:Y:S01]  /*2d30*/  PRMT R2, RZ, 0x654, R5 ;  /* 0x00000654ff027816 */ /* 0x004fe20000000005 */
[----:B------:R-:W-:Y:S01]  /*2d40*/  @!P2 IMAD.MOV.U32 R4, RZ, RZ, 0x10 ;  /* 0x00000010ff04a424 */ /* 0x000fe200078e00ff */
[----:B------:R-:W-:Y:S01]  /*2d50*/  SHF.L.U32 R5, R12, 0x1f, RZ ;  /* 0x0000001f0c057819 */ /* 0x000fe200000006ff */
[----:B------:R-:W-:Y:S01]  /*2d60*/  UIADD3 UR7, UPT, UPT, UR4, 0xa0, URZ ;  /* 0x000000a004077890 */ /* 0x000fe2000fffe0ff */
[----:B------:R2:W-:Y:S05]  /*2d70*/  SYNCS.ARRIVE.TRANS64.RED.A1T0 RZ, [R2+URZ], RZ ;  /* 0x000000ff02ff79a7 */ /* 0x0005ea00081004ff */
[----:B------:R-:W-:Y:S01]  /*2d80*/  IMAD.U32 R6, RZ, RZ, UR7 ;  /* 0x00000007ff067e24 */ /* 0x000fe2000f8e00ff */
[----:B------:R-:W3:Y:S04]  /*2d90*/  SYNCS.PHASECHK.TRANS64.TRYWAIT P0, [UR4+0xb0], R5 ;  /* 0x0000b005ff0075a7 */ /* 0x000ee80008001104 */
[----:B------:R-:W-:Y:S01]  /*2da0*/  PRMT R6, R0, 0x654, R6 ;  /* 0x0000065400067816 */ /* 0x000fe20000000006 */
[----:B--23--:R-:W-:Y:S06]  /*2db0*/  @!P0 BRA `(.L_x_50) ;  /* 0x0000006000f88947 */ /* 0x00cfec0003800000 */
.L_x_164:
[----:B------:R-:W-:Y:S01]  /*2dc0*/  ULEA UR8, UR5, UR6, 0x4 ;  /* 0x0000000605087291 */ /* 0x000fe2000f8e20ff */
[----:B------:R-:W-:Y:S01]  /*2dd0*/  SEL R3, R6, R3, !P2 ;  /* 0x0000000306037207 */ /* 0x000fe20005000000 */
[----:B------:R-:W-:Y:S01]  /*2de0*/  UIADD3 UR9, UPT, UPT, UR4, 0xa0, URZ ;  /* 0x000000a004097890 */ /* 0x000fe2000fffe0ff */
[----:B--2---:R-:W-:Y:S01]  /*2df0*/  LEA R2, R11, UR6, 0x3 ;  /* 0x000000060b027c11 */ /* 0x004fe2000f8e18ff */
[----:B------:R-:W-:Y:S01]  /*2e00*/  UIADD3 UR8, UPT, UPT, UR8, 0x130, URZ ;  /* 0x0000013008087890 */ /* 0x000fe2000fffe0ff */
[----:B------:R2:W-:Y:S01]  /*2e10*/  @!P2 SYNCS.ARRIVE.TRANS64.RED RZ, [R3+URZ], R4 ;  /* 0x0000000403ffa9a7 */ /* 0x0005e200080004ff */
[----:B------:R-:W-:Y:S01]  /*2e20*/  UIADD3 UR4, UPT, UPT, UR5, 0x1, URZ ;  /* 0x0000000105047890 */ /* 0x000fe2000fffe0ff */
[----:B------:R-:W-:-:S03]  /*2e30*/  VIADD R8, R8, 0x1 ;  /* 0x0000000108087836 */ /* 0x000fc60000000000 */
[----:B------:R-:W-:Y:S02]  /*2e40*/  UISETP.NE.AND UP0, UPT, UR4, 0x2, UPT ;  /* 0x000000020400788c */ /* 0x000fe4000bf05270 */
[----:B------:R-:W-:Y:S01]  /*2e50*/  ISETP.NE.AND P0, PT, R8, 0x2, PT ;  /* 0x000000020800780c */ /* 0x000fe20003f05270 */
[----:B------:R-:W-:Y:S06]  /*2e60*/  UGETNEXTWORKID.BROADCAST [UR8], [UR9] ;  /* 0x00000000080073ca */ /* 0x000fec0008000100 */
[----:B------:R-:W-:Y:S02]  /*2e70*/  USEL UR7, URZ, 0x1, UP0 ;  /* 0x00000001ff077887 */ /* 0x000fe40008000000 */
[----:B------:R-:W-:-:S04]  /*2e80*/  USEL UR5, UR4, URZ, UP0 ;  /* 0x000000ff04057287 */ /* 0x000fc80008000000 */
[----:B------:R-:W-:Y:S02]  /*2e90*/  LOP3.LUT R12, R12, UR7, RZ, 0x3c, !PT ;  /* 0x000000070c0c7c12 */ /* 0x000fe4000f8e3cff */
[----:B--2---:R-:W-:-:S04]  /*2ea0*/  SHF.L.U32 R4, R10, 0x1f, RZ ;  /* 0x0000001f0a047819 */ /* 0x004fc800000006ff */
[----:B------:R-:W2:Y:S02]  /*2eb0*/  SYNCS.PHASECHK.TRANS64.TRYWAIT P1, [R2+URZ+0xa0], R4 ;  /* 0x0000a004020075a7 */ /* 0x000ea400080211ff */
[----:B--2---:R-:W-:Y:S05]  /*2ec0*/  @!P1 BRA `(.L_x_51) ;  /* 0x0000006000cc9947 */ /* 0x004fea0003800000 */
.L_x_165:
[C---:B--2---:R-:W-:Y:S01]  /*2ed0*/  LEA R4, R11.reuse, UR6, 0x4 ;  /* 0x000000060b047c11 */ /* 0x044fe2000f8e20ff */
[----:B------:R-:W-:Y:S01]  /*2ee0*/  VIADD R2, R2, 0xb0 ;  /* 0x000000b002027836 */ /* 0x000fe20000000000 */
[----:B------:R-:W-:Y:S01]  /*2ef0*/  SEL R8, R8, RZ, P0 ;  /* 0x000000ff08087207 */ /* 0x000fe20000000000 */
[----:B------:R-:W-:-:S03]  /*2f00*/  VIADD R11, R11, 0x1 ;  /* 0x000000010b0b7836 */ /* 0x000fc60000000000 */
[----:B------:R-:W2:Y:S01]  /*2f10*/  LDS.128 R4, [R4+0x130] ;  /* 0x0001300004047984 */ /* 0x000ea20000000c00 */
[----:B------:R-:W-:Y:S02]  /*2f20*/  PRMT R2, RZ, 0x654, R2 ;  /* 0x00000654ff027816 */ /* 0x000fe40000000002 */
[C---:B------:R-:W-:Y:S01]  /*2f30*/  ISETP.NE.AND P1, PT, R11.reuse, 0x2, PT ;  /* 0x000000020b00780c */ /* 0x040fe20003f25270 */
[----:B------:R-:W-:Y:S01]  /*2f40*/  @!PT LDS RZ, [RZ] ;  /* 0x00000000fffff984 */ /* 0x000fe20000000800 */
[----:B------:R-:W-:Y:S01]  /*2f50*/  @!PT LDS RZ, [RZ] ;  /* 0x00000000fffff984 */ /* 0x000fe20000000800 */
[----:B------:R-:W-:Y:S01]  /*2f60*/  @!PT LDS RZ, [RZ] ;  /* 0x00000000fffff984 */ /* 0x000fe20000000800 */
[----:B------:R-:W-:Y:S01]  /*2f70*/  @!PT LDS RZ, [RZ] ;  /* 0x00000000fffff984 */ /* 0x000fe20000000800 */
[----:B------:R3:W-:Y:S06]  /*2f80*/  MEMBAR.ALL.CTA ;  /* 0x0000000000007992 */ /* 0x0007ec0000008000 */
[----:B---3--:R-:W3:Y:S01]  /*2f90*/  FENCE.VIEW.ASYNC.S ;  /* 0x00000000000073c6 */ /* 0x008ee20000000000 */
[----:B------:R-:W-:Y:S01]  /*2fa0*/  SEL R11, R11, RZ, P1 ;  /* 0x000000ff0b0b7207 */ /* 0x000fe20000800000 */
[----:B---3--:R3:W-:Y:S01]  /*2fb0*/  SYNCS.ARRIVE.TRANS64.RED.A1T0 RZ, [R2+URZ], RZ ;  /* 0x000000ff02ff79a7 */ /* 0x0087e200081004ff */
[----:B--2---:R-:W-:-:S02]  /*2fc0*/  LOP3.LUT P3, RZ, R6, 0x1, RZ, 0xc0, !PT ;  /* 0x0000000106ff7812 */ /* 0x004fc4000786c0ff */
[----:B------:R-:W-:-:S04]  /*2fd0*/  SEL R4, RZ, 0x1, P1 ;  /* 0x00000001ff047807 */ /* 0x000fc80000800000 */
[----:B------:R-:W-:Y:S02]  /*2fe0*/  LOP3.LUT R10, R10, R4, RZ, 0x3c, !PT ;  /* 0x000000040a0a7212 */ /* 0x000fe400078e3cff */
[----:B---3--:R-:W-:-:S04]  /*2ff0*/  SEL R2, RZ, 0x1, P0 ;  /* 0x00000001ff027807 */ /* 0x008fc80000000000 */
[----:B------:R-:W-:Y:S01]  /*3000*/  LOP3.LUT R9, R9, R2, RZ, 0x3c, !PT ;  /* 0x0000000209097212 */ /* 0x000fe200078e3cff */
[----:B------:R-:W-:Y:S06]  /*3010*/  @P3 BRA `(.L_x_52) ;  /* 0xfffffffc002c3947 */ /* 0x000fec000383ffff */
[----:B------:R-:W-:Y:S01]  /*3020*/  ULEA UR4, UR5, UR6, 0x3 ;  /* 0x0000000605047291 */ /* 0x000fe2000f8e18ff */
[----:B------:R-:W-:-:S08]  /*3030*/  SHF.L.U32 R2, R12, 0x1f, RZ ;  /* 0x0000001f0c027819 */ /* 0x000fd000000006ff */
[----:B------:R-:W2:Y:S02]  /*3040*/  SYNCS.PHASECHK.TRANS64 P0, [UR4+0xb0], R2 ;  /* 0x0000b002ff0075a7 */ /* 0x000ea40008001004 */
[----:B--2---:R-:W-:Y:S05]  /*3050*/  @P0 BRA `(.L_x_53) ;  /* 0x0000000000080947 */ /* 0x004fea0003800000 */
[----:B------:R-:W2:Y:S02]  /*3060*/  SYNCS.PHASECHK.TRANS64.TRYWAIT P0, [UR4+0xb0], R2 ;  /* 0x0000b002ff0075a7 */ /* 0x000ea40008001104 */
[----:B--2---:R-:W-:Y:S05]  /*3070*/  @!P0 BRA `(.L_x_54) ;  /* 0x0000006000748947 */ /* 0x004fea0003800000 */
.L_x_53:
[----:B------:R-:W-:-:S04]  /*3080*/  UIADD3 UR7, UPT, UPT, UR5, 0x1, URZ ;  /* 0x0000000105077890 */ /* 0x000fc8000fffe0ff */
[----:B------:R-:W-:-:S04]  /*3090*/  UISETP.NE.AND UP0, UPT, UR7, 0x2, UPT ;  /* 0x000000020700788c */ /* 0x000fc8000bf05270 */
[----:B------:R-:W-:Y:S02]  /*30a0*/  USEL UR8, URZ, 0x1, UP0 ;  /* 0x00000001ff087887 */ /* 0x000fe40008000000 */
[----:B------:R-:W-:-:S04]  /*30b0*/  USEL UR7, UR7, URZ, UP0 ;  /* 0x000000ff07077287 */ /* 0x000fc80008000000 */
[----:B------:R-:W-:Y:S01]  /*30c0*/  ULEA UR7, UR7, UR6, 0x3 ;  /* 0x0000000607077291 */ /* 0x000fe2000f8e18ff */
[----:B--2---:R-:W-:-:S04]  /*30d0*/  LOP3.LUT R2, R12, UR8, RZ, 0x3c, !PT ;  /* 0x000000080c027c12 */ /* 0x004fc8000f8e3cff */
[----:B------:R-:W-:-:S04]  /*30e0*/  SHF.L.U32 R0, R2, 0x1f, RZ ;  /* 0x0000001f02007819 */ /* 0x000fc800000006ff */
[----:B------:R-:W2:Y:S02]  /*30f0*/  SYNCS.PHASECHK.TRANS64 P0, [UR7+0xb0], R0 ;  /* 0x0000b000ff0075a7 */ /* 0x000ea40008001007 */
[----:B-12---:R-:W-:Y:S05]  /*3100*/  @P0 EXIT ;  /* 0x000000000000094d */ /* 0x006fea0003800000 */
[----:B------:R-:W-:Y:S02]  /*3110*/  SHF.L.U32 R2, R2, 0x1f, RZ ;  /* 0x0000001f02027819 */ /* 0x000fe400000006ff */
[----:B------:R-:W-:-:S07]  /*3120*/  MOV R0, UR7 ;  /* 0x0000000700007c02 */ /* 0x000fce0008000f00 */
.L_x_55:
[----:B-1----:R1:W2:Y:S02]  /*3130*/  SYNCS.PHASECHK.TRANS64.TRYWAIT P0, [R0+URZ+0xb0], R2 ;  /* 0x0000b002000075a7 */ /* 0x0022a400080011ff */
[----:B--2---:R-:W-:Y:S05]  /*3140*/  @!P0 NANOSLEEP.SYNCS 0x989680 ;  /* 0x009896800000895d */ /* 0x004fea0003900000 */
[----:B------:R-:W2:Y:S02]  /*3150*/  @!P0 SYNCS.PHASECHK.TRANS64 P0, [R0+URZ+0xb0], R2 ;  /* 0x0000b002000085a7 */ /* 0x000ea400080010ff */
[----:B--2---:R-:W-:Y:S05]  /*3160*/  @P0 EXIT ;  /* 0x000000000000094d */ /* 0x004fea0003800000 */
[----:B------:R-:W-:Y:S05]  /*3170*/  BRA `(.L_x_55) ;  /* 0xfffffffc00ec7947 */ /* 0x000fea000383ffff */
.L_x_48:
[----:B------:R-:W-:Y:S05]  /*3180*/  BRA.U UP5, `(.L_x_56) ;  /* 0x0000001105d87547 */ /* 0x000fea000b800000 */
[----:B------:R-:W-:Y:S01]  /*3190*/  UMOV UR4, 0x40 ;  /* 0x0000004000047882 */ /* 0x000fe20000000000 */
[----:B------:R-:W-:Y:S01]  /*31a0*/  NOP ;  /* 0x0000000000007918 */ /* 0x000fe20000000000 */
[----:B------:R-:W-:Y:S01]  /*31b0*/  ULEA UR5, UR47, UR4, 0x18 ;  /* 0x000000042f057291 */ /* 0x000fe2000f8ec0ff */
[----:B------:R-:W-:Y:S02]  /*31c0*/  UMOV UR6, 0x400 ;  /* 0x0000040000067882 */ /* 0x000fe40000000000 */
[----:B------:R-:W-:-:S06]  /*31d0*/  ULEA UR6, UR47, UR6, 0x18 ;  /* 0x000000062f067291 */ /* 0x000fcc000f8ec0ff */
[----:B------:R-:W2:Y:S02]  /*31e0*/  LDS.U8 R0, [UR5+0x1c] ;  /* 0x00001c05ff007984 */ /* 0x000ea40008000000 */
[----:B--2---:R-:W-:-:S13]  /*31f0*/  ISETP.NE.AND P0, PT, R0, RZ, PT ;  /* 0x000000ff0000720c */ /* 0x004fda0003f05270 */
[----:B------:R-:W-:Y:S05]  /*3200*/  @P0 BRA `(.L_x_57) ;  /* 0x0000000400080947 */ /* 0x000fea0003800000 */
[----:B------:R-:W-:Y:S02]  /*3210*/  UISETP.NE.U32.AND UP1, UPT, UR48, 0x1, UPT ;  /* 0x000000013000788c */ /* 0x000fe4000bf25070 */
[----:B------:R-:W-:-:S07]  /*3220*/  UIADD3 UR7, UPT, UPT, UR5, 0x8, URZ ;  /* 0x0000000805077890 */ /* 0x000fce000fffe0ff */
[----:B------:R-:W-:Y:S05]  /*3230*/  BRA.U !UP1, `(.L_x_58) ;  /* 0x00000001099c7547 */ /* 0x000fea000b800000 */
[----:B------:R-:W-:Y:S01]  /*3240*/  ELECT P0, URZ, PT ;  /* 0x0000000000ff782f */ /* 0x000fe20003800000 */
[----:B------:R-:W-:-:S12]  /*3250*/  BSSY B0, `(.L_x_58) ;  /* 0x0000025000007945 */ /* 0x000fd80003800000 */
[----:B------:R-:W-:Y:S05]  /*3260*/  @!P0 BRA `(.L_x_59) ;  /* 0x00000000008c8947 */ /* 0x000fea0003800000 */
[----:B------:R-:W-:-:S05]  /*3270*/  UMOV UR4, 0x10 ;  /* 0x0000001000047882 */ /* 0x000fca0000000000 */
[----:B------:R-:W-:Y:S04]  /*3280*/  DEPBAR.LE SB2, 0x36 ;  /* 0x0000ad800000791a */ /* 0x000fe80000000000 */
[----:B------:R-:W2:Y:S02]  /*3290*/  UTCATOMSWS.2CTA.FIND_AND_SET.ALIGN UP0, UR4, UR4 ;  /* 0x00000004000475e3 */ /* 0x000ea40008200800 */
[----:B--2---:R-:W-:Y:S01]  /*32a0*/  MOV R10, UR4 ;  /* 0x00000004000a7c02 */ /* 0x004fe20008000f00 */
[----:B------:R-:W-:Y:S06]  /*32b0*/  BRA.U UP0, `(.L_x_60) ;  /* 0x0000000100187547 */ /* 0x000fec000b800000 */
.L_x_61:
[----:B------:R-:W-:Y:S05]  /*32c0*/  NANOSLEEP 0x64 ;  /* 0x000000640000795d */ /* 0x000fea0003800000 */
[----:B------:R-:W-:-:S05]  /*32d0*/  UMOV UR4, 0x10 ;  /* 0x0000001000047882 */ /* 0x000fca0000000000 */
[----:B------:R-:W-:Y:S04]  /*32e0*/  DEPBAR.LE SB2, 0x36 ;  /* 0x0000ad800000791a */ /* 0x000fe80000000000 */
[----:B------:R-:W2:Y:S02]  /*32f0*/  UTCATOMSWS.2CTA.FIND_AND_SET.ALIGN UP0, UR4, UR4 ;  /* 0x00000004000475e3 */ /* 0x000ea40008200800 */
[----:B--2---:R-:W-:Y:S01]  /*3300*/  MOV R10, UR4 ;  /* 0x00000004000a7c02 */ /* 0x004fe20008000f00 */
[----:B------:R-:W-:Y:S05]  /*3310*/  BRA.U !UP0, `(.L_x_61) ;  /* 0xfffffffd08e87547 */ /* 0x000fea000b83ffff */
.L_x_60:
[----:B------:R-:W2:Y:S01]  /*3320*/  LDS R6, [UR5+0x10] ;  /* 0x00001005ff067984 */ /* 0x000ea20008000800 */
[----:B------:R-:W-:Y:S01]  /*3330*/  IMAD.U32 R0, RZ, RZ, UR6 ;  /* 0x00000006ff007e24 */ /* 0x000fe2000f8e00ff */
[----:B------:R-:W-:-:S03]  /*3340*/  MOV R4, UR49 ;  /* 0x0000003100047c02 */ /* 0x000fc60008000f00 */
[----:B------:R-:W-:Y:S01]  /*3350*/  VIADD R0, R0, 0x150 ;  /* 0x0000015000007836 */ /* 0x000fe20000000000 */
[----:B--2---:R-:W-:-:S04]  /*3360*/  SHF.L.U32 R6, R6, 0x1f, RZ ;  /* 0x0000001f06067819 */ /* 0x004fc800000006ff */
[----:B------:R-:W2:Y:S02]  /*3370*/  SYNCS.PHASECHK.TRANS64.TRYWAIT P0, [UR5+0x8], R6 ;  /* 0x00000806ff0075a7 */ /* 0x000ea40008001105 */
[----:B--2---:R-:W-:Y:S05]  /*3380*/  @P0 BRA `(.L_x_62) ;  /* 0x0000000000080947 */ /* 0x004fea0003800000 */
[----:B------:R-:W2:Y:S02]  /*3390*/  SYNCS.PHASECHK.TRANS64.TRYWAIT P0, [UR5+0x8], R6 ;  /* 0x00000806ff0075a7 */ /* 0x000ea40008001105 */
[----:B--2---:R-:W-:Y:S05]  /*33a0*/  @!P0 BRA `(.L_x_63) ;  /* 0x0000005c00c08947 */ /* 0x004fea0003800000 */
.L_x_62:
[----:B------:R-:W-:Y:S01]  /*33b0*/  PRMT R4, R4, 0x654, R0 ;  /* 0x0000065404047816 */ /* 0x000fe20000000000 */
[----:B------:R-:W-:Y:S01]  /*33c0*/  HFMA2 R0, -RZ, RZ, 0, 5.9604644775390625e-08 ;  /* 0x00000001ff007431 */ /* 0x000fe200000001ff */
[----:B------:R-:W-:Y:S01]  /*33d0*/  UPRMT UR4, UR49, 0x654, UR7 ;  /* 0x0000065431047896 */ /* 0x000fe20008000007 */
[----:B------:R-:W-:Y:S02]  /*33e0*/  IMAD.MOV.U32 R8, RZ, RZ, 0xffff ;  /* 0x0000ffffff087424 */ /* 0x000fe400078e00ff */
[----:B--2---:R-:W-:Y:S02]  /*33f0*/  IMAD.MOV.U32 R6, RZ, RZ, 0x4 ;  /* 0x00000004ff067424 */ /* 0x004fe400078e00ff */
[----:B------:R-:W-:Y:S01]  /*3400*/  IMAD.SHL.U32 R9, R10, 0x20, RZ ;  /* 0x000000200a097824 */ /* 0x000fe200078e00ff */
[----:B------:R-:W-:Y:S02]  /*3410*/  MOV R5, UR4 ;  /* 0x0000000400057c02 */ /* 0x000fe40008000f00 */
[-C--:B------:R-:W-:Y:S01]  /*3420*/  SHF.L.U32 R8, R8, R10.reuse, RZ ;  /* 0x0000000a08087219 */ /* 0x080fe200000006ff */
[----:B------:R2:W-:Y:S01]  /*3430*/  SYNCS.ARRIVE.TRANS64.RED RZ, [UR4], R6 ;  /* 0x00000006ffff79a7 */ /* 0x0005e20008000404 */
[----:B------:R-:W-:Y:S01]  /*3440*/  SHF.L.U32 R7, R0, R10, RZ ;  /* 0x0000000a00077219 */ /* 0x000fe200000006ff */
[----:B------:R2:W-:Y:S04]  /*3450*/  STS [UR6+0x150], R9 ;  /* 0x00015009ff007988 */ /* 0x0005e80008000806 */
[----:B------:R2:W-:Y:S04]  /*3460*/  STAS [R4.64], R10 ;  /* 0x0000000a04007dbd */ /* 0x0005e8000c0008ff */
[----:B------:R2:W-:Y:S04]  /*3470*/  ATOMS.OR RZ, [UR5+0x14], R8 ;  /* 0x00001408ffff798c */ /* 0x0005e8000b000005 */
[----:B------:R2:W-:Y:S04]  /*3480*/  ATOMS.OR RZ, [UR5+0x18], R7 ;  /* 0x00001807ffff798c */ /* 0x0005e8000b000005 */
[----:B------:R2:W-:Y:S02]  /*3490*/  ATOMS.XOR RZ, [UR5+0x10], R0 ;  /* 0x00001000ffff798c */ /* 0x0005e4000b800005 */
.L_x_59:
[----:B-1----:R-:W-:Y:S05]  /*34a0*/  BSYNC B0 ;  /* 0x0000000000007941 */ /* 0x002fea0003800000 */
.L_x_58:
[----:B------:R-:W-:Y:S05]  /*34b0*/  BRA.U UP1, `(.L_x_64) ;  /* 0x00000001016c7547 */ /* 0x000fea000b800000 */
[----:B------:R-:W-:-:S03]  /*34c0*/  UMOV UR4, 0xffffffff ;  /* 0xffffffff00047882 */ /* 0x000fc60000000000 */
[----:B------:R-:W-:Y:S05]  /*34d0*/  BRA.DIV UR4, `(.L_x_65) ;  /* 0x0000005e048c7947 */ /* 0x000fea000b800000 */
[----:B------:R-:W-:-:S13]  /*34e0*/  ELECT P6, URZ, PT ;  /* 0x0000000000ff782f */ /* 0x000fda00038c0000 */
.L_x_169:
[----:B------:R-:W-:Y:S05]  /*34f0*/  @!P6 BRA `(.L_x_64) ;  /* 0x00000000005ce947 */ /* 0x000fea0003800000 */
[----:B--2---:R-:W2:Y:S02]  /*3500*/  LDS R4, [UR5+0x10] ;  /* 0x00001005ff047984 */ /* 0x004ea40008000800 */
[----:B--2---:R-:W-:-:S04]  /*3510*/  SHF.L.U32 R4, R4, 0x1f, RZ ;  /* 0x0000001f04047819 */ /* 0x004fc800000006ff */
[----:B------:R-:W2:Y:S02]  /*3520*/  SYNCS.PHASECHK.TRANS64.TRYWAIT P0, [UR5+0x8], R4 ;  /* 0x00000804ff0075a7 */ /* 0x000ea40008001105 */
[----:B--2---:R-:W-:Y:S05]  /*3530*/  @P0 BRA `(.L_x_66) ;  /* 0x0000000000080947 */ /* 0x004fea0003800000 */
[----:B------:R-:W2:Y:S02]  /*3540*/  SYNCS.PHASECHK.TRANS64.TRYWAIT P0, [UR5+0x8], R4 ;  /* 0x00000804ff0075a7 */ /* 0x000ea40008001105 */
[----:B--2---:R-:W-:Y:S05]  /*3550*/  @!P0 BRA `(.L_x_67) ;  /* 0x0000005c008c8947 */ /* 0x004fea0003800000 */
.L_x_66:
[----:B------:R-:W3:Y:S01]  /*3560*/  LDS R6, [UR6+0x150] ;  /* 0x00015006ff067984 */ /* 0x000ee20008000800 */
[----:B--2---:R-:W-:Y:S02]  /*3570*/  HFMA2 R0, -RZ, RZ, 0, 5.9604644775390625e-08 ;  /* 0x00000001ff007431 */ /* 0x004fe400000001ff */
[----:B------:R-:W-:Y:S01]  /*3580*/  IMAD.MOV.U32 R4, RZ, RZ, 0xffff ;  /* 0x0000ffffff047424 */ /* 0x000fe200078e00ff */
[----:B------:R-:W-:Y:S01]  /*3590*/  UPRMT UR4, UR49, 0x654, UR7 ;  /* 0x0000065431047896 */ /* 0x000fe20008000007 */
[----:B---3--:R-:W-:-:S03]  /*35a0*/  IMAD.SHL.U32 R5, R6, 0x20, RZ ;  /* 0x0000002006057824 */ /* 0x008fc600078e00ff */
[-C--:B------:R-:W-:Y:S02]  /*35b0*/  SHF.L.U32 R4, R4, R6.reuse, RZ ;  /* 0x0000000604047219 */ /* 0x080fe400000006ff */
[----:B------:R-:W-:Y:S01]  /*35c0*/  SHF.L.U32 R6, R0, R6, RZ ;  /* 0x0000000600067219 */ /* 0x000fe200000006ff */
[----:B------:R3:W-:Y:S04]  /*35d0*/  STS [UR6+0x150], R5 ;  /* 0x00015005ff007988 */ /* 0x0007e80008000806 */
[----:B------:R3:W-:Y:S04]  /*35e0*/  ATOMS.OR RZ, [UR5+0x14], R4 ;  /* 0x00001404ffff798c */ /* 0x0007e8000b000005 */
[----:B------:R3:W-:Y:S01]  /*35f0*/  ATOMS.OR RZ, [UR5+0x18], R6 ;  /* 0x00001806ffff798c */ /* 0x0007e2000b000005 */
[----:B------:R-:W-:Y:S03]  /*3600*/  SYNCS.ARRIVE.TRANS64.RED.A1T0 RZ, [UR4], RZ ;  /* 0x000000ffffff79a7 */ /* 0x000fe60008100404 */
[----:B------:R3:W-:Y:S01]  /*3610*/  ATOMS.XOR RZ, [UR5+0x10], R0 ;  /* 0x00001000ffff798c */ /* 0x0007e2000b800005 */
[----:B------:R-:W-:Y:S05]  /*3620*/  BRA `(.L_x_64) ;  /* 0x0000000000107947 */ /* 0x000fea0003800000 */
.L_x_57:
[----:B------:R-:W-:Y:S02]  /*3630*/  MOV R0, 0xffffffff ;  /* 0xffffffff00007802 */ /* 0x000fe40000000f00 */
[----:B------:R-:W-:-:S03]  /*3640*/  MOV R4, 0x3670 ;  /* 0x0000367000047802 */ /* 0x000fc60000000f00 */
[----:B------:R2:W-:Y:S04]  /*3650*/  STS [UR6+0x150], R0 ;  /* 0x00015000ff007988 */ /* 0x0005e80008000806 */
[----:B-12--5:R-:W-:Y:S05]  /*3660*/  CALL.REL.NOINC `($__internal_1_$__cuda_sm10x_tcgen05_guardrail_trap_phase_invalid_during_alloc) ;  /* 0x0000006400607944 */ /* 0x026fea0003c00000 */
.L_x_64:
[----:B------:R-:W-:Y:S05]  /*3670*/  WARPSYNC.ALL ;  /* 0x0000000000007948 */ /* 0x000fea0003800000 */
[----:B------:R-:W4:Y:S01]  /*3680*/  S2UR UR4, SR_CgaCtaId ;  /* 0x00000000000479c3 */ /* 0x000f220000008800 */
[----:B------:R-:W-:Y:S01]  /*3690*/  UMOV UR26, 0x400 ;  /* 0x00000400001a7882 */ /* 0x000fe20000000000 */
[----:B------:R-:W-:-:S06]  /*36a0*/  NOP ;  /* 0x0000000000007918 */ /* 0x000fcc0000000000 */
[----:B------:R-:W-:Y:S06]  /*36b0*/  BAR.ARV 0x6, 0xa0 ;  /* 0x0182800000007b1d */ /* 0x000fec0000002000 */
[----:B------:R-:W1:Y:S01]  /*36c0*/  LDCU UR6, c[0x0][0x38c] ;  /* 0x00007180ff0677ac */ /* 0x000e620008000800 */
[----:B------:R-:W-:Y:S01]  /*36d0*/  LOP3.LUT R3, R3, 0xffff, RZ, 0xc0, !PT ;  /* 0x0000ffff03037812 */ /* 0x000fe200078ec0ff */
[----:B--2---:R-:W-:Y:S01]  /*36e0*/  IMAD.MOV.U32 R9, RZ, RZ, 0x1 ;  /* 0x00000001ff097424 */ /* 0x004fe200078e00ff */
[----:B------:R-:W-:Y:S01]  /*36f0*/  LOP3.LUT R2, R2, 0xffff, RZ, 0xc0, !PT ;  /* 0x0000ffff02027812 */ /* 0x000fe200078ec0ff */
[----:B------:R-:W-:Y:S01]  /*3700*/  IMAD.MOV.U32 R8, RZ, RZ, RZ ;  /* 0x000000ffff087224 */ /* 0x000fe200078e00ff */
[----:B------:R-:W-:Y:S01]  /*3710*/  R2UR UR28, R3 ;  /* 0x00000000031c72ca */ /* 0x000fe200000e0000 */
[----:B------:R-:W-:Y:S01]  /*3720*/  UMOV UR32, URZ ;  /* 0x000000ff00207c82 */ /* 0x000fe20008000000 */
[----:B------:R-:W-:-:S02]  /*3730*/  R2UR UR42, R2 ;  /* 0x00000000022a72ca */ /* 0x000fc400000e0000 */
[----:B------:R-:W-:Y:S01]  /*3740*/  CS2R R2, SRZ ;  /* 0x0000000000027805 */ /* 0x000fe2000001ff00 */
[----:B------:R-:W-:Y:S01]  /*3750*/  UMOV UR23, URZ ;  /* 0x000000ff00177c82 */ /* 0x000fe20008000000 */
[----:B----4-:R-:W-:Y:S01]  /*3760*/  ULEA UR26, UR4, UR26, 0x18 ;  /* 0x0000001a041a7291 */ /* 0x010fe2000f8ec0ff */
[----:B------:R-:W-:Y:S01]  /*3770*/  UMOV UR22, URZ ;  /* 0x000000ff00167c82 */ /* 0x000fe20008000000 */
[----:B------:R-:W-:Y:S02]  /*3780*/  UISETP.NE.AND UP3, UPT, UR48, URZ, UPT ;  /* 0x000000ff3000728c */ /* 0x000fe4000bf65270 */
[----:B------:R-:W-:Y:S02]  /*3790*/  UIADD3 UR5, UPT, UPT, UR26, 0x4300, URZ ;  /* 0x000043001a057890 */ /* 0x000fe4000fffe0ff */
[----:B------:R-:W-:-:S03]  /*37a0*/  UIADD3 UR4, UPT, UPT, UR26, 0xe300, URZ ;  /* 0x0000e3001a047890 */ /* 0x000fc6000fffe0ff */
[----:B---3--:R-:W2:Y:S01]  /*37b0*/  LDS R0, [UR26+0x150] ;  /* 0x0001501aff007984 */ /* 0x008ea20008000800 */
[----:B-1----:R-:W-:Y:S02]  /*37c0*/  UIADD3 UR6, UPT, UPT, UR6, 0x3f, URZ ;  /* 0x0000003f06067890 */ /* 0x002fe4000fffe0ff */
[----:B------:R-:W-:Y:S02]  /*37d0*/  USHF.R.U32.HI UR5, URZ, 0x4, UR5 ;  /* 0x00000004ff057899 */ /* 0x000fe40008011605 */
[----:B------:R-:W-:Y:S02]  /*37e0*/  USHF.R.S32.HI UR33, URZ, 0x1f, UR6 ;  /* 0x0000001fff217899 */ /* 0x000fe40008011406 */
[----:B------:R-:W-:Y:S02]  /*37f0*/  USHF.R.U32.HI UR4, URZ, 0x4, UR4 ;  /* 0x00000004ff047899 */ /* 0x000fe40008011604 */
[----:B------:R-:W-:Y:S02]  /*3800*/  ULEA.HI UR33, UR33, UR6, URZ, 0x6 ;  /* 0x0000000621217291 */ /* 0x000fe4000f8f30ff */
[----:B------:R-:W-:-:S02]  /*3810*/  ULOP3.LUT UR5, UR5, 0x3fff, URZ, 0xc0, !UPT ;  /* 0x00003fff05057892 */ /* 0x000fc4000f8ec0ff */
[----:B------:R-:W-:Y:S02]  /*3820*/  USHF.R.S32.HI UR33, URZ, 0x6, UR33 ;  /* 0x00000006ff217899 */ /* 0x000fe40008011421 */
[----:B------:R-:W-:Y:S02]  /*3830*/  ULOP3.LUT UR30, UR4, 0x3fff, URZ, 0xc0, !UPT ;  /* 0x00003fff041e7892 */ /* 0x000fe4000f8ec0ff */
[----:B------:R-:W-:Y:S01]  /*3840*/  UISETP.LT.AND UP0, UPT, UR33, 0x1, UPT ;  /* 0x000000012100788c */ /* 0x000fe2000bf01270 */
[----:B------:R-:W-:Y:S01]  /*3850*/  UMOV UR40, 0x0 ;  /* 0x0000000000287882 */ /* 0x000fe20000000000 */
[----:B------:R-:W-:Y:S01]  /*3860*/  UMOV UR41, 0x8200010 ;  /* 0x0820001000297882 */ /* 0x000fe20000000000 */
[----:B------:R-:W-:Y:S02]  /*3870*/  ULOP3.LUT UR29, UR5, 0x10000, URZ, 0xfc, !UPT ;  /* 0x00010000051d7892 */ /* 0x000fe4000f8efcff */
[----:B------:R-:W-:Y:S02]  /*3880*/  ULOP3.LUT UR30, UR30, 0x10000, URZ, 0xfc, !UPT ;  /* 0x000100001e1e7892 */ /* 0x000fe4000f8efcff */
[----:B------:R-:W-:Y:S01]  /*3890*/  USEL UR43, UR33, 0x1, !UP0 ;  /* 0x00000001212b7887 */ /* 0x000fe2000c000000 */
[----:B------:R-:W-:Y:S01]  /*38a0*/  UMOV UR38, 0x0 ;  /* 0x0000000000267882 */ /* 0x000fe20000000000 */
[----:B------:R-:W-:Y:S01]  /*38b0*/  UMOV UR39, 0x8200010 ;  /* 0x0820001000277882 */ /* 0x000fe20000000000 */
[----:B------:R-:W-:Y:S01]  /*38c0*/  UMOV UR36, 0x0 ;  /* 0x0000000000247882 */ /* 0x000fe20000000000 */
[----:B------:R-:W-:Y:S01]  /*38d0*/  UMOV UR37, 0x8200010 ;  /* 0x0820001000257882 */ /* 0x000fe20000000000 */
[----:B------:R-:W-:Y:S01]  /*38e0*/  UMOV UR34, 0x0 ;  /* 0x0000000000227882 */ /* 0x000fe20000000000 */
[----:B------:R-:W-:Y:S01]  /*38f0*/  UMOV UR35, 0x8200010 ;  /* 0x0820001000237882 */ /* 0x000fe20000000000 */
[----:B--2---:R-:W-:-:S15]  /*3900*/  R2UR UR44, R0 ;  /* 0x00000000002c72ca */ /* 0x004fde00000e0000 */
.L_x_75:
[C---:B------:R-:W-:Y:S02]  /*3910*/  LEA R0, R8.reuse, UR26, 0x3 ;  /* 0x0000001a08007c11 */ /* 0x040fe4000f8e18ff */
[----:B------:R-:W-:Y:S02]  /*3920*/  SHF.L.U32 R4, R3, 0x1f, RZ ;  /* 0x0000001f03047819 */ /* 0x000fe400000006ff */
[----:B------:R-:W-:Y:S02]  /*3930*/  LEA R5, R8, UR26, 0x4 ;  /* 0x0000001a08057c11 */ /* 0x000fe4000f8e20ff */
[----:B------:R-:W1:Y:S02]  /*3940*/  SYNCS.PHASECHK.TRANS64.TRYWAIT P0, [R0+URZ+0xa0], R4 ;  /* 0x0000a004000075a7 */ /* 0x000e6400080011ff */
[----:B-1-3--:R-:W-:Y:S05]  /*3950*/  @!P0 BRA `(.L_x_68) ;  /* 0x0000005800a48947 */ /* 0x00afea0003800000 */
.L_x_170:
[----:B-1----:R-:W1:Y:S01]  /*3960*/  LDS.128 R4, [R5+0x130] ;  /* 0x0001300005047984 */ /* 0x002e620000000c00 */
[----:B------:R-:W-:Y:S02]  /*3970*/  VIADD R0, R0, 0xb0 ;  /* 0x000000b000007836 */ /* 0x000fe40000000000 */
[----:B------:R-:W-:Y:S01]  /*3980*/  VIADD R8, R8, 0x1 ;  /* 0x0000000108087836 */ /* 0x000fe20000000000 */
[----:B------:R-:W-:Y:S01]  /*3990*/  @!PT LDS RZ, [RZ] ;  /* 0x00000000fffff984 */ /* 0x000fe20000000800 */
[----:B------:R-:W-:Y:S01]  /*39a0*/  @!PT LDS RZ, [RZ] ;  /* 0x00000000fffff984 */ /* 0x000fe20000000800 */
[----:B------:R-:W-:Y:S01]  /*39b0*/  @!PT LDS RZ, [RZ] ;  /* 0x00000000fffff984 */ /* 0x000fe20000000800 */
[----:B------:R-:W-:Y:S01]  /*39c0*/  @!PT LDS RZ, [RZ] ;  /* 0x00000000fffff984 */ /* 0x000fe20000000800 */
[----:B------:R2:W-:Y:S06]  /*39d0*/  MEMBAR.ALL.CTA ;  /* 0x0000000000007992 */ /* 0x0005ec0000008000 */
[----:B--2---:R-:W2:Y:S01]  /*39e0*/  FENCE.VIEW.ASYNC.S ;  /* 0x00000000000073c6 */ /* 0x004ea20000000000 */
[----:B------:R-:W-:-:S04]  /*39f0*/  PRMT R0, RZ, 0x654, R0 ;  /* 0x00000654ff007816 */ /* 0x000fc80000000000 */
[----:B--2---:R2:W-:Y:S01]  /*3a00*/  SYNCS.ARRIVE.TRANS64.RED.A1T0 RZ, [R0+URZ], RZ ;  /* 0x000000ff00ff79a7 */ /* 0x0045e200081004ff */
[----:B-1----:R-:W-:Y:S01]  /*3a10*/  LOP3.LUT P1, RZ, R6, 0x1, RZ, 0xc0, !PT ;  /* 0x0000000106ff7812 */ /* 0x002fe2000782c0ff */
[----:B--2---:R-:W-:-:S12]  /*3a20*/  BRA.U UP3, `(.L_x_69) ;  /* 0x0000000503087547 */ /* 0x004fd8000b800000 */
[----:B------:R-:W1:Y:S01]  /*3a30*/  LDCU UR4, c[0x0][0x38c] ;  /* 0x00007180ff0477ac */ /* 0x000e620008000800 */
[----:B------:R-:W-:Y:S02]  /*3a40*/  PLOP3.LUT P2, PT, PT, PT, PT, 0x80, 0x8 ;  /* 0x000000000008781c */ /* 0x000fe40003f4f070 */
[----:B------:R-:W-:Y:S01]  /*3a50*/  SHF.L.U32 R4, R9, 0x1f, RZ ;  /* 0x0000001f09047819 */ /* 0x000fe200000006ff */
[----:B------:R-:W-:Y:S02]  /*3a60*/  ULEA UR31, UR32, UR26, 0x3 ;  /* 0x0000001a201f7291 */ /* 0x000fe4000f8e18ff */
[----:B------:R-:W-:Y:S02]  /*3a70*/  ULEA UR11, UR32, UR44, 0x6 ;  /* 0x0000002c200b7291 */ /* 0x000fe4000f8e30ff */
[----:B-1----:R-:W-:-:S06]  /*3a80*/  UISETP.GE.AND UP0, UPT, UR4, 0x1, UPT ;  /* 0x000000010400788c */ /* 0x002fcc000bf06270 */
[----:B------:R-:W-:-:S05]  /*3a90*/  PLOP3.LUT P0, PT, PT, PT, UP0, 0x80, 0x8 ;  /* 0x000000000008781c */ /* 0x000fca0003f0f008 */
[----:B------:R-:W-:-:S08]  /*3aa0*/  @UP0 ULEA UR4, UR23, UR26, 0x3 ;  /* 0x0000001a17040291 */ /* 0x000fd0000f8e18ff */
[----:B------:R-:W-:-:S04]  /*3ab0*/  @P0 SHF.L.U32 R0, R2, 0x1f, RZ ;  /* 0x0000001f02000819 */ /* 0x000fc800000006ff */
[----:B------:R1:W2:Y:S01]  /*3ac0*/  @P0 SYNCS.PHASECHK.TRANS64.TRYWAIT P2, [UR4], R0 ;  /* 0x00000000ff0005a7 */ /* 0x0002a20008041104 */
[----:B------:R-:W3:Y:S02]  /*3ad0*/  SYNCS.PHASECHK.TRANS64.TRYWAIT P0, [UR31+0xe0], R4 ;  /* 0x0000e004ff0075a7 */ /* 0x000ee4000800111f */
[----:B-123--:R-:W-:Y:S05]  /*3ae0*/  @!P0 BRA `(.L_x_70) ;  /* 0x0000005800548947 */ /* 0x00efea0003800000 */
.L_x_172:
[----:B------:R-:W-:Y:S01]  /*3af0*/  UMOV UR27, UR22 ;  /* 0x00000016001b7c82 */ /* 0x000fe20008000000 */
[----:B------:R-:W-:Y:S05]  /*3b00*/  BRA.U !UP0, `(.L_x_71) ;  /* 0x0000000108c07547 */ /* 0x000fea000b800000 */
[----:B------:R-:W-:Y:S02]  /*3b10*/  UIADD3 UR27, UPT, UPT, UR43, UR22, URZ ;  /* 0x000000162b1b7290 */ /* 0x000fe4000fffe0ff */
[----:B------:R-:W-:Y:S01]  /*3b20*/  UPLOP3.LUT UP2, UPT, UPT, UPT, UPT, 0x40, 0x4 ;  /* 0x000000000004789c */ /* 0x000fe20003f4e870 */
[----:B------:R-:W-:Y:S01]  /*3b30*/  UMOV UR24, UR33 ;  /* 0x0000002100187c82 */ /* 0x000fe20008000000 */
[----:B------:R-:W-:-:S09]  /*3b40*/  UMOV UR10, UR23 ;  /* 0x00000017000a7c82 */ /* 0x000fd20008000000 */
.L_x_74:
[----:B--2---:R-:W-:Y:S01]  /*3b50*/  ULEA UR5, UR10, UR26, 0x3 ;  /* 0x0000001a0a057291 */ /* 0x004fe2000f8e18ff */
[----:B---3--:R-:W-:Y:S11]  /*3b60*/  @P2 BRA `(.L_x_72) ;  /* 0x00000000000c2947 */ /* 0x008ff60003800000 */
[----:B-1----:R-:W-:Y:S04]  /*3b70*/  SHF.L.U32 R4, R2, 0x1f, RZ ;  /* 0x0000001f02047819 */ /* 0x002fe800000006ff */
[----:B------:R-:W1:Y:S02]  /*3b80*/  SYNCS.PHASECHK.TRANS64.TRYWAIT P0, [UR5], R4 ;  /* 0x00000004ff0075a7 */ /* 0x000e640008001105 */
[----:B-1----:R-:W-:Y:S05]  /*3b90*/  @!P0 BRA `(.L_x_73) ;  /* 0x0000005800408947 */ /* 0x002fea0003800000 */
.L_x_72:
[----:B------:R-:W-:Y:S01]  /*3ba0*/  UISETP.NE.AND UP0, UPT, UR24, 0x1, UPT ;  /* 0x000000011800788c */ /* 0x000fe2000bf05270 */
[----:B------:R-:W-:Y:S01]  /*3bb0*/  PLOP3.LUT P2, PT, PT, PT, PT, 0x80, 0x8 ;  /* 0x000000000008781c */ /* 0x000fe20003f4f070 */
[----:B------:R-:W-:Y:S02]  /*3bc0*/  UIADD3 UR4, UPT, UPT, UR10, 0x1, URZ ;  /* 0x000000010a047890 */ /* 0x000fe4000fffe0ff */
[----:B------:R-:W-:Y:S02]  /*3bd0*/  UIADD3 UR25, UPT, UPT, UR5, 0x28, URZ ;  /* 0x0000002805197890 */ /* 0x000fe4000fffe0ff */
[----:B------:R-:W-:Y:S01]  /*3be0*/  UISETP.NE.AND UP1, UPT, UR4, 0x5, UPT ;  /* 0x000000050400788c */ /* 0x000fe2000bf25270 */
[----:B------:R-:W-:Y:S01]  /*3bf0*/  PLOP3.LUT P0, PT, PT, PT, UP0, 0x80, 0x8 ;  /* 0x000000000008781c */ /* 0x000fe20003f0f008 */
[----:B------:R-:W-:Y:S02]  /*3c00*/  UIADD3 UR22, UPT, UPT, UR22, 0x1, URZ ;  /* 0x0000000116167890 */ /* 0x000fe4000fffe0ff */
[----:B------:R-:W-:Y:S02]  /*3c10*/  USEL UR6, URZ, 0x1, UP1 ;  /* 0x00000001ff067887 */ /* 0x000fe40008800000 */
[----:B------:R-:W-:Y:S02]  /*3c20*/  USEL UR23, UR4, URZ, UP1 ;  /* 0x000000ff04177287 */ /* 0x000fe40008800000 */
[----:B------:R-:W-:Y:S02]  /*3c30*/  UIADD3 UR24, UPT, UPT, UR24, -0x1, URZ ;  /* 0xffffffff18187890 */ /* 0x000fe4000fffe0ff */
[----:B------:R-:W-:Y:S01]  /*3c40*/  @UP0 ULEA UR4, UR23, UR26, 0x3 ;  /* 0x0000001a17040291 */ /* 0x000fe2000f8e18ff */
[----:B------:R-:W-:Y:S01]  /*3c50*/  LOP3.LUT R2, R2, UR6, RZ, 0x3c, !PT ;  /* 0x0000000602027c12 */ /* 0x000fe2000f8e3cff */
[----:B------:R-:W-:Y:S02]  /*3c60*/  ULEA UR6, UR10, UR30, 0x9 ;  /* 0x0000001e0a067291 */ /* 0x000fe4000f8e48ff */
[----:B------:R-:W-:Y:S01]  /*3c70*/  UISETP.NE.AND UP0, UPT, UR22, UR27, UPT ;  /* 0x0000001b1600728c */ /* 0x000fe2000bf05270 */
[----:B-1----:R-:W-:Y:S01]  /*3c80*/  @P0 SHF.L.U32 R0, R2, 0x1f, RZ ;  /* 0x0000001f02000819 */ /* 0x002fe200000006ff */
[----:B------:R-:W-:Y:S02]  /*3c90*/  UIADD3 UR20, UPT, UPT, UR6, 0x2, URZ ;  /* 0x0000000206147890 */ /* 0x000fe4000fffe0ff */
[----:B------:R-:W-:Y:S01]  /*3ca0*/  UIADD3 UR16, UPT, UPT, UR6, 0x4, URZ ;  /* 0x0000000406107890 */ /* 0x000fe2000fffe0ff */
[----:B------:R2:W3:Y:S01]  /*3cb0*/  @P0 SYNCS.PHASECHK.TRANS64.TRYWAIT P2, [UR4], R0 ;  /* 0x00000000ff0005a7 */ /* 0x0004e20008041104 */
[----:B------:R-:W-:Y:S02]  /*3cc0*/  ULEA UR4, UR10, UR29, 0x9 ;  /* 0x0000001d0a047291 */ /* 0x000fe4000f8e48ff */
[----:B------:R-:W-:Y:S02]  /*3cd0*/  UIADD3 UR12, UPT, UPT, UR6, 0x6, URZ ;  /* 0x00000006060c7890 */ /* 0x000fe4000fffe0ff */
[----:B------:R-:W-:Y:S02]  /*3ce0*/  UIADD3 UR18, UPT, UPT, UR4, 0x2, URZ ;  /* 0x0000000204127890 */ /* 0x000fe4000fffe0ff */
[----:B------:R-:W-:Y:S02]  /*3cf0*/  UIADD3 UR14, UPT, UPT, UR4, 0x4, URZ ;  /* 0x00000004040e7890 */ /* 0x000fe4000fffe0ff */
[----:B------:R-:W-:Y:S01]  /*3d00*/  UIADD3 UR8, UPT, UPT, UR4, 0x6, URZ ;  /* 0x0000000604087890 */ /* 0x000fe2000fffe0ff */
[----:B------:R-:W-:Y:S01]  /*3d10*/  UMOV UR7, 0x40004040 ;  /* 0x4000404000077882 */ /* 0x000fe20000000000 */
[----:B------:R-:W-:Y:S01]  /*3d20*/  UMOV UR5, 0x40004040 ;  /* 0x4000404000057882 */ /* 0x000fe20000000000 */
[----:B------:R-:W-:Y:S01]  /*3d30*/  UMOV UR21, 0x40004040 ;  /* 0x4000404000157882 */ /* 0x000fe20000000000 */
[----:B------:R2:W-:Y:S01]  /*3d40*/  UTCHMMA.2CTA gdesc[UR4], gdesc[UR6], tmem[UR11], tmem[UR40], idesc[UR41], UP2 ;  /* 0x00ff2806040075ea */ /* 0x0005e2000920000b */
[----:B------:R-:W-:Y:S01]  /*3d50*/  UPLOP3.LUT UP2, UPT, UPT, UPT, UPT, 0x80, 0x8 ;  /* 0x000000000008789c */ /* 0x000fe20003f4f070 */
[----:B------:R-:W-:Y:S01]  /*3d60*/  UMOV UR19, 0x40004040 ;  /* 0x4000404000137882 */ /* 0x000fe20000000000 */
[----:B------:R-:W-:Y:S01]  /*3d70*/  UMOV UR17, 0x40004040 ;  /* 0x4000404000117882 */ /* 0x000fe20000000000 */
[----:B------:R2:W-:Y:S01]  /*3d80*/  UTCHMMA.2CTA gdesc[UR18], gdesc[UR20], tmem[UR11], tmem[UR38], idesc[UR39], UPT ;  /* 0x00ff2614120075ea */ /* 0x0005e2000ba0000b */
[----:B------:R-:W-:Y:S01]  /*3d90*/  UMOV UR15, 0x40004040 ;  /* 0x40004040000f7882 */ /* 0x000fe20000000000 */
[----:B------:R-:W-:Y:S01]  /*3da0*/  UMOV UR13, 0x40004040 ;  /* 0x40004040000d7882 */ /* 0x000fe20000000000 */
[----:B------:R-:W-:Y:S01]  /*3db0*/  UMOV UR9, 0x40004040 ;  /* 0x4000404000097882 */ /* 0x000fe20000000000 */
[----:B------:R2:W-:Y:S01]  /*3dc0*/  UTCHMMA.2CTA gdesc[UR14], gdesc[UR16], tmem[UR11], tmem[UR36], idesc[UR37], UPT ;  /* 0x00ff24100e0075ea */ /* 0x0005e2000ba0000b */
[----:B------:R2:W-:Y:S01]  /*3dd0*/  UTCHMMA.2CTA gdesc[UR8], gdesc[UR12], tmem[UR11], tmem[UR34], idesc[UR35], UPT ;  /* 0x00ff220c080075ea */ /* 0x0005e2000ba0000b */
[----:B------:R2:W-:Y:S01]  /*3de0*/  UTCBAR.2CTA.MULTICAST [UR25], URZ, UR28 ;  /* 0x000000ff190073e9 */ /* 0x0005e2000820081c */
[----:B------:R-:W-:Y:S01]  /*3df0*/  UMOV UR10, UR23 ;  /* 0x00000017000a7c82 */ /* 0x000fe20008000000 */
[----:B------:R-:W-:Y:S05]  /*3e00*/  BRA.U UP0, `(.L_x_74) ;  /* 0xfffffffd00507547 */ /* 0x000fea000b83ffff */
.L_x_71:
[----:B--2---:R-:W-:Y:S01]  /*3e10*/  UIADD3 UR4, UPT, UPT, UR31, 0xc0, URZ ;  /* 0x000000c01f047890 */ /* 0x004fe2000fffe0ff */
[----:B------:R-:W-:-:S08]  /*3e20*/  UMOV UR22, UR27 ;  /* 0x0000001b00167c82 */ /* 0x000fd00008000000 */
[----:B------:R2:W-:Y:S01]  /*3e30*/  UTCBAR.2CTA.MULTICAST [UR4], URZ, UR42 ;  /* 0x000000ff040073e9 */ /* 0x0005e2000820082a */
[----:B------:R-:W-:Y:S02]  /*3e40*/  NOP ;  /* 0x0000000000007918 */ /* 0x000fe40000000000 */
.L_x_69:
[----:B--2---:R-:W-:Y:S01]  /*3e50*/  UIADD3 UR4, UPT, UPT, UR32, 0x1, URZ ;  /* 0x0000000120047890 */ /* 0x004fe2000fffe0ff */
[----:B------:R-:W-:-:S03]  /*3e60*/  ISETP.NE.AND P0, PT, R8, 0x2, PT ;  /* 0x000000020800780c */ /* 0x000fc60003f05270 */
[----:B------:R-:W-:Y:S01]  /*3e70*/  UISETP.NE.AND UP0, UPT, UR4, 0x4, UPT ;  /* 0x000000040400788c */ /* 0x000fe2000bf05270 */
[----:B-1----:R-:W-:Y:S02]  /*3e80*/  SEL R0, RZ, 0x1, P0 ;  /* 0x00000001ff007807 */ /* 0x002fe40000000000 */
[----:B------:R-:W-:Y:S01]  /*3e90*/  SEL R8, R8, RZ, P0 ;  /* 0x000000ff08087207 */ /* 0x000fe20000000000 */
[----:B------:R-:W-:Y:S01]  /*3ea0*/  USEL UR5, URZ, 0x1, UP0 ;  /* 0x00000001ff057887 */ /* 0x000fe20008000000 */
[----:B------:R-:W-:Y:S01]  /*3eb0*/  LOP3.LUT R3, R3, R0, RZ, 0x3c, !PT ;  /* 0x0000000003037212 */ /* 0x000fe200078e3cff */
[----:B------:R-:W-:-:S04]  /*3ec0*/  USEL UR32, UR4, URZ, UP0 ;  /* 0x000000ff04207287 */ /* 0x000fc80008000000 */
[----:B------:R-:W-:Y:S01]  /*3ed0*/  LOP3.LUT R9, R9, UR5, RZ, 0x3c, !PT ;  /* 0x0000000509097c12 */ /* 0x000fe2000f8e3cff */
[----:B------:R-:W-:Y:S07]  /*3ee0*/  @P1 BRA `(.L_x_75) ;  /* 0xfffffff800881947 */ /* 0x000fee000383ffff */
[----:B------:R-:W1:Y:S01]  /*3ef0*/  S2UR UR8, SR_CgaCtaId ;  /* 0x00000000000879c3 */ /* 0x000e620000008800 */
[----:B------:R-:W-:Y:S01]  /*3f00*/  ELECT P0, URZ, PT ;  /* 0x0000000000ff782f */ /* 0x000fe20003800000 */
[----:B------:R-:W-:Y:S01]  /*3f10*/  HFMA2 R0, -RZ, RZ, 0, 5.9604644775390625e-08 ;  /* 0x00000001ff007431 */ /* 0x000fe200000001ff */
[----:B------:R-:W-:-:S05]  /*3f20*/  UMOV UR4, 0x40 ;  /* 0x0000004000047882 */ /* 0x000fca0000000000 */
[----:B------:R-:W-:Y:S01]  /*3f30*/  UVIRTCOUNT.DEALLOC.SMPOOL 0x80 ;  /* 0x000000800000784c */ /* 0x000fe20000000000 */
[----:B------:R-:W-:Y:S02]  /*3f40*/  UISETP.NE.AND UP1, UPT, UR48, URZ, UPT ;  /* 0x000000ff3000728c */ /* 0x000fe4000bf25270 */
[----:B-1----:R-:W-:-:S09]  /*3f50*/  ULEA UR8, UR8, UR4, 0x18 ;  /* 0x0000000408087291 */ /* 0x002fd2000f8ec0ff */
[----:B------:R1:W-:Y:S01]  /*3f60*/  @P0 STS.U8 [UR8+0x1c], R0 ;  /* 0x00001c00ff000988 */ /* 0x0003e20008000008 */
[----:B------:R-:W-:Y:S05]  /*3f70*/  BRA.U UP1, `(.L_x_76) ;  /* 0x0000000101a07547 */ /* 0x000fea000b800000 */
[----:B------:R-:W-:Y:S01]  /*3f80*/  UIADD3 UR7, UPT, UPT, UR26, 0xe0, URZ ;  /* 0x000000e01a077890 */ /* 0x000fe2000fffe0ff */
[----:B------:R-:W-:-:S03]  /*3f90*/  SHF.L.U32 R2, R9, 0x1f, RZ ;  /* 0x0000001f09027819 */ /* 0x000fc600000006ff */
[----:B------:R-:W-:-:S09]  /*3fa0*/  ULEA UR4, UR32, UR7, 0x3 ;  /* 0x0000000720047291 */ /* 0x000fd2000f8e18ff */
[----:B------:R-:W2:Y:S02]  /*3fb0*/  SYNCS.PHASECHK.TRANS64.TRYWAIT P0, [UR4], R2 ;  /* 0x00000002ff0075a7 */ /* 0x000ea40008001104 */
[----:B--2---:R-:W-:Y:S05]  /*3fc0*/  @!P0 BRA `(.L_x_77) ;  /* 0x00000054004c8947 */ /* 0x004fea0003800000 */
.L_x_175:
        /* <DEDUP_REMOVED lines=9> */
.L_x_177:
        /* <DEDUP_REMOVED lines=9> */
.L_x_179:
[----:B------:R-:W-:-:S04]  /*40f0*/  UIADD3 UR4, UPT, UPT, UR4, 0x1, URZ ;  /* 0x0000000104047890 */ /* 0x000fc8000fffe0ff */
[----:B------:R-:W-:-:S04]  /*4100*/  UISETP.NE.AND UP0, UPT, UR4, 0x4, UPT ;  /* 0x000000040400788c */ /* 0x000fc8000bf05270 */
[----:B------:R-:W-:Y:S02]  /*4110*/  USEL UR5, URZ, 0x1, UP0 ;  /* 0x00000001ff057887 */ /* 0x000fe40008000000 */
[----:B------:R-:W-:-:S04]  /*4120*/  USEL UR4, UR4, URZ, UP0 ;  /* 0x000000ff04047287 */ /* 0x000fc80008000000 */
[----:B------:R-:W-:Y:S01]  /*4130*/  ULEA UR4, UR4, UR7, 0x3 ;  /* 0x0000000704047291 */ /* 0x000fe2000f8e18ff */
[----:B------:R-:W-:-:S04]  /*4140*/  LOP3.LUT R2, R2, UR5, RZ, 0x3c, !PT ;  /* 0x0000000502027c12 */ /* 0x000fc8000f8e3cff */
[----:B------:R-:W-:Y:S01]  /*4150*/  SHF.L.U32 R2, R2, 0x1f, RZ ;  /* 0x0000001f02027819 */ /* 0x000fe200000006ff */
[----:B-1----:R-:W-:-:S04]  /*4160*/  IMAD.U32 R0, RZ, RZ, UR4 ;  /* 0x00000004ff007e24 */ /* 0x002fc8000f8e00ff */
[----:B------:R1:W2:Y:S03]  /*4170*/  SYNCS.PHASECHK.TRANS64.TRYWAIT P0, [R0+URZ], R2 ;  /* 0x00000002000075a7 */ /* 0x0002a600080011ff */
[----:B--2---:R-:W-:Y:S05]  /*4180*/  @!P0 NANOSLEEP.SYNCS 0x989680 ;  /* 0x009896800000895d */ /* 0x004fea0003900000 */
[----:B------:R-:W2:Y:S02]  /*4190*/  @!P0 SYNCS.PHASECHK.TRANS64 P0, [R0+URZ], R2 ;  /* 0x00000002000085a7 */ /* 0x000ea400080010ff */
[----:B--2---:R-:W-:Y:S05]  /*41a0*/  @P0 BRA `(.L_x_80) ;  /* 0x0000000000200947 */ /* 0x004fea0003800000 */
.L_x_81:
[----:B--2---:R2:W4:Y:S02]  /*41b0*/  SYNCS.PHASECHK.TRANS64.TRYWAIT P0, [R0+URZ], R2 ;  /* 0x00000002000075a7 */ /* 0x00452400080011ff */
[----:B----4-:R-:W-:Y:S05]  /*41c0*/  @!P0 NANOSLEEP.SYNCS 0x989680 ;  /* 0x009896800000895d */ /* 0x010fea0003900000 */
[----:B------:R-:W4:Y:S02]  /*41d0*/  @!P0 SYNCS.PHASECHK.TRANS64 P0, [R0+URZ], R2 ;  /* 0x00000002000085a7 */ /* 0x000f2400080010ff */
[----:B----4-:R-:W-:Y:S05]  /*41e0*/  @!P0 BRA `(.L_x_81) ;  /* 0xfffffffc00f08947 */ /* 0x010fea000383ffff */
[----:B------:R-:W-:Y:S05]  /*41f0*/  BRA `(.L_x_80) ;  /* 0x00000000000c7947 */ /* 0x000fea0003800000 */
.L_x_76:
[----:B------:R-:W-:-:S04]  /*4200*/  UIADD3 UR4, UPT, UPT, UR26, 0x120, URZ ;  /* 0x000001201a047890 */ /* 0x000fc8000fffe0ff */
[----:B------:R-:W-:-:S09]  /*4210*/  UPRMT UR4, UR49, 0x654, UR4 ;  /* 0x0000065431047896 */ /* 0x000fd20008000004 */
[----:B------:R-:W-:Y:S03]  /*4220*/  SYNCS.ARRIVE.TRANS64.RED.A1T0 RZ, [UR4], RZ ;  /* 0x000000ffffff79a7 */ /* 0x000fe60008100404 */
.L_x_80:
[----:B-12---:R-:W-:Y:S01]  /*4230*/  SHF.L.U32 R2, RZ, 0x1f, RZ ;  /* 0x0000001fff027819 */ /* 0x006fe200000006ff */
[----:B------:R-:W-:Y:S01]  /*4240*/  UIADD3 UR4, UPT, UPT, UR26, 0x120, URZ ;  /* 0x000001201a047890 */ /* 0x000fe2000fffe0ff */
[----:B------:R-:W-:Y:S02]  /*4250*/  PLOP3.LUT P0, PT, PT, PT, UP1, 0x80, 0x8 ;  /* 0x000000000008781c */ /* 0x000fe40003f0f018 */
[----:B------:R-:W1:Y:S02]  /*4260*/  SYNCS.PHASECHK.TRANS64.TRYWAIT P1, [UR26+0x120], R2 ;  /* 0x00012002ff0075a7 */ /* 0x000e64000802111a */
[----:B-1----:R-:W-:Y:S09]  /*4270*/  @!P1 BRA `(.L_x_82) ;  /* 0x0000005000e89947 */ /* 0x002ff20003800000 */
.L_x_181:
[----:B------:R-:W-:Y:S01]  /*4280*/  @!UP1 UPRMT UR4, UR49, 0x654, UR4 ;  /* 0x0000065431049896 */ /* 0x000fe20008000004 */
[----:B------:R-:W-:Y:S01]  /*4290*/  UMOV UR5, 0xffff ;  /* 0x0000ffff00057882 */ /* 0x000fe20000000000 */
[----:B------:R-:W-:-:S07]  /*42a0*/  UMOV UR6, 0x1 ;  /* 0x0000000100067882 */ /* 0x000fce0000000000 */
[----:B------:R-:W-:Y:S01]  /*42b0*/  @!P0 SYNCS.ARRIVE.TRANS64.RED.A1T0 RZ, [UR4], RZ ;  /* 0x000000ffffff89a7 */ /* 0x000fe20008100404 */
[----:B------:R-:W-:Y:S01]  /*42c0*/  NOP ;  /* 0x0000000000007918 */ /* 0x000fe20000000000 */
[----:B-1----:R-:W1:Y:S01]  /*42d0*/  LDS R0, [UR8+0x14] ;  /* 0x00001408ff007984 */ /* 0x002e620008000800 */
[----:B------:R-:W-:-:S04]  /*42e0*/  ULOP3.LUT UR4, UR44, 0xffff, URZ, 0xc0, !UPT ;  /* 0x0000ffff2c047892 */ /* 0x000fc8000f8ec0ff */
[----:B------:R-:W-:-:S04]  /*42f0*/  USHF.R.U32.HI UR4, URZ, 0x5, UR4 ;  /* 0x00000005ff047899 */ /* 0x000fc80008011604 */
[----:B------:R-:W-:Y:S02]  /*4300*/  USHF.L.U32 UR5, UR5, UR4, URZ ;  /* 0x0000000405057299 */ /* 0x000fe400080006ff */
[----:B------:R-:W-:-:S04]  /*4310*/  USHF.L.U32 UR4, UR6, UR4, URZ ;  /* 0x0000000406047299 */ /* 0x000fc800080006ff */
[----:B-1----:R-:W-:-:S04]  /*4320*/  LOP3.LUT R0, R0, UR5, RZ, 0xc0, !PT ;  /* 0x0000000500007c12 */ /* 0x002fc8000f8ec0ff */
[----:B------:R-:W-:-:S13]  /*4330*/  ISETP.NE.AND P0, PT, R0, UR5, PT ;  /* 0x0000000500007c0c */ /* 0x000fda000bf05270 */
[----:B------:R-:W-:Y:S05]  /*4340*/  @P0 BRA `(.L_x_83) ;  /* 0x0000000000580947 */ /* 0x000fea0003800000 */
[----:B------:R-:W1:Y:S02]  /*4350*/  LDS R0, [UR8+0x18] ;  /* 0x00001808ff007984 */ /* 0x000e640008000800 */
[----:B-1----:R-:W-:-:S04]  /*4360*/  LOP3.LUT R0, R0, UR4, RZ, 0xc0, !PT ;  /* 0x0000000400007c12 */ /* 0x002fc8000f8ec0ff */
[----:B------:R-:W-:-:S13]  /*4370*/  ISETP.NE.AND P0, PT, R0, UR4, PT ;  /* 0x0000000400007c0c */ /* 0x000fda000bf05270 */
[----:B------:R-:W-:Y:S05]  /*4380*/  @P0 BRA `(.L_x_84) ;  /* 0x00000000003c0947 */ /* 0x000fea0003800000 */
[----:B------:R-:W1:Y:S01]  /*4390*/  S2R R2, SR_LANEID ;  /* 0x0000000000027919 */ /* 0x000e620000000000 */
[----:B------:R-:W-:-:S06]  /*43a0*/  ULOP3.LUT UR5, URZ, UR5, URZ, 0x33, !UPT ;  /* 0x00000005ff057292 */ /* 0x000fcc000f8e33ff */
[----:B------:R-:W-:-:S04]  /*43b0*/  IMAD.U32 R0, RZ, RZ, UR5 ;  /* 0x00000005ff007e24 */ /* 0x000fc8000f8e00ff */
[----:B------:R2:W4:Y:S02]  /*43c0*/  REDUX UR7, R0 ;  /* 0x00000000000773c4 */ /* 0x0005240000000000 */
[----:B------:R1:W-:Y:S01]  /*43d0*/  UTCATOMSWS.AND URZ, UR5 ;  /* 0x0000000500ff79e3 */ /* 0x0003e20008000000 */
[----:B--2---:R-:W-:Y:S01]  /*43e0*/  LOP3.LUT R0, RZ, UR4, RZ, 0x33, !PT ;  /* 0x00000004ff007c12 */ /* 0x004fe2000f8e33ff */
[----:B------:R-:W-:Y:S02]  /*43f0*/  VOTEU.ANY UR4, UPT, PT ;  /* 0x0000000000047886 */ /* 0x000fe400038e0100 */
[----:B------:R-:W-:Y:S02]  /*4400*/  UFLO.U32 UR4, UR4 ;  /* 0x00000004000472bd */ /* 0x000fe400080e0000 */
[----:B------:R-:W2:Y:S04]  /*4410*/  REDUX UR6, R0 ;  /* 0x00000000000673c4 */ /* 0x000ea80000000000 */
[----:B-1----:R-:W-:-:S02]  /*4420*/  ISETP.EQ.U32.AND P0, PT, R2, UR4, PT ;  /* 0x0000000402007c0c */ /* 0x002fc4000bf02070 */
[----:B----4-:R-:W-:-:S11]  /*4430*/  MOV R2, UR7 ;  /* 0x0000000700027c02 */ /* 0x010fd60008000f00 */
[----:B------:R1:W-:Y:S01]  /*4440*/  @P0 ATOMS.AND RZ, [UR8+0x14], R2 ;  /* 0x00001402ffff098c */ /* 0x0003e2000a800008 */
[----:B--2---:R-:W-:-:S05]  /*4450*/  IMAD.U32 R0, RZ, RZ, UR6 ;  /* 0x00000006ff007e24 */ /* 0x004fca000f8e00ff */
[----:B------:R1:W-:Y:S01]  /*4460*/  @P0 ATOMS.AND RZ, [UR8+0x18], R0 ;  /* 0x00001800ffff098c */ /* 0x0003e2000a800008 */
[----:B------:R-:W-:Y:S05]  /*4470*/  BRA `(.L_x_85) ;  /* 0x0000000000147947 */ /* 0x000fea0003800000 */
.L_x_84:
[----:B------:R-:W-:Y:S02]  /*4480*/  MOV R2, 0x44a0 ;  /* 0x000044a000027802 */ /* 0x000fe40000000f00 */
[----:B---3-5:R-:W-:Y:S05]  /*4490*/  CALL.REL.NOINC `($__internal_0_$__cuda_sm10x_tcgen05_guardrail_trap_col_being_dealloced_not_returned_by_alloc) ;  /* 0x0000005400c87944 */ /* 0x028fea0003c00000 */
[----:B------:R-:W-:Y:S05]  /*44a0*/  BRA `(.L_x_85) ;  /* 0x0000000000087947 */ /* 0x000fea0003800000 */
.L_x_83:
[----:B------:R-:W-:Y:S02]  /*44b0*/  MOV R2, 0x44d0 ;  /* 0x000044d000027802 */ /* 0x000fe40000000f00 */
[----:B---3-5:R-:W-:Y:S05]  /*44c0*/  CALL.REL.NOINC `($__internal_2_$__cuda_sm10x_tcgen05_guardrail_trap_unallocated_columns_being_dealloced) ;  /* 0x0000005400d47944 */ /* 0x028fea0003c00000 */
.L_x_85:
[----:B------:R-:W-:Y:S01]  /*44d0*/  NOP ;  /* 0x0000000000007918 */ /* 0x000fe20000000000 */
[----:B------:R-:W-:Y:S05]  /*44e0*/  EXIT ;  /* 0x000000000000794d */ /* 0x000fea0003800000 */
.L_x_56:
[----:B------:R-:W-:-:S09]  /*44f0*/  UISETP.NE.OR UP0, UPT, UR23, 0x3, !UP4 ;  /* 0x000000031700788c */ /* 0x000fd2000e705670 */
[----:B------:R-:W-:Y:S05]  /*4500*/  BRA.U UP0, `(.L_x_86) ;  /* 0x0000001100b87547 */ /* 0x000fea000b800000 */
[----:B------:R-:W2:Y:S01]  /*4510*/  LDCU UR31, c[0x0][0x370] ;  /* 0x00006e00ff1f77ac */ /* 0x000ea20008000800 */
[----:B------:R-:W3:Y:S01]  /*4520*/  LDC.64 R16, c[0x0][0x348] ;  /* 0x0000d200ff107b82 */ /* 0x000ee20000000a00 */
[----:B------:R-:W-:Y:S02]  /*4530*/  HFMA2 R13, -RZ, RZ, 0, 0 ;  /* 0x00000000ff0d7431 */ /* 0x000fe400000001ff */
[----:B------:R-:W-:Y:S01]  /*4540*/  IMAD.MOV.U32 R15, RZ, RZ, 0x1 ;  /* 0x00000001ff0f7424 */ /* 0x000fe200078e00ff */
[----:B------:R-:W2:Y:S01]  /*4550*/  LDCU.128 UR48, c[0x0][0xb10] ;  /* 0x00016200ff3077ac */ /* 0x000ea20008000c00 */
[----:B------:R-:W-:Y:S01]  /*4560*/  IMAD.MOV.U32 R14, RZ, RZ, RZ ;  /* 0x000000ffff0e7224 */ /* 0x000fe200078e00ff */
[----:B------:R-:W-:Y:S01]  /*4570*/  MOV R7, 0x1000 ;  /* 0x0000100000077802 */ /* 0x000fe20000000f00 */
[----:B------:R-:W4:Y:S01]  /*4580*/  LDCU UR30, c[0x0][0x374] ;  /* 0x00006e80ff1e77ac */ /* 0x000f220008000800 */
[----:B------:R-:W1:Y:S01]  /*4590*/  LDC.64 R2, c[0x0][0x888] ;  /* 0x00022200ff027b82 */ /* 0x000e620000000a00 */
[----:B------:R-:W4:Y:S01]  /*45a0*/  LDCU UR15, c[0x0][0xb0c] ;  /* 0x00016180ff0f77ac */ /* 0x000f220008000800 */
[----:B------:R-:W3:Y:S06]  /*45b0*/  LDCU UR52, c[0x0][0xb20] ;  /* 0x00016400ff3477ac */ /* 0x000eec0008000800 */
[----:B------:R-:W1:Y:S01]  /*45c0*/  LDC.64 R4, c[0x0][0x890] ;  /* 0x00022400ff047b82 */ /* 0x000e620000000a00 */
[----:B------:R-:W3:Y:S01]  /*45d0*/  LDCU UR4, c[0x0][0xb30] ;  /* 0x00016600ff0477ac */ /* 0x000ee20008000800 */
[----:B------:R-:W-:Y:S01]  /*45e0*/  UMOV UR21, 0x400 ;  /* 0x0000040000157882 */ /* 0x000fe20000000000 */
[----:B--2---:R-:W-:-:S02]  /*45f0*/  UIMAD.WIDE.U32 UR6, UR31, UR48, URZ ;  /* 0x000000301f0672a5 */ /* 0x004fc4000f8e00ff */
[----:B----4-:R-:W-:Y:S02]  /*4600*/  UIMAD.WIDE.U32 UR8, UR30, UR51, URZ ;  /* 0x000000331e0872a5 */ /* 0x010fe4000f8e00ff */
[----:B------:R-:W-:Y:S02]  /*4610*/  ULEA UR21, UR47, UR21, 0x18 ;  /* 0x000000152f157291 */ /* 0x000fe4000f8ec0ff */
[----:B------:R-:W-:Y:S02]  /*4620*/  UPLOP3.LUT UP2, UPT, UPT, UPT, UPT, 0x40, 0x4 ;  /* 0x000000000004789c */ /* 0x000fe40003f4e870 */
[----:B------:R-:W-:Y:S01]  /*4630*/  UIADD3 UR37, UPT, UPT, UR21, 0x68, URZ ;  /* 0x0000006815257890 */ /* 0x000fe2000fffe0ff */
[----:B------:R-:W-:Y:S01]  /*4640*/  UMOV UR6, UR7 ;  /* 0x0000000700067c82 */ /* 0x000fe20008000000 */
[----:B------:R-:W-:Y:S01]  /*4650*/  UMOV UR38, UR9 ;  /* 0x0000000900267c82 */ /* 0x000fe20008000000 */
[----:B------:R-:W-:Y:S02]  /*4660*/  UISETP.GE.AND UP0, UPT, UR45, 0x1, UPT ;  /* 0x000000012d00788c */ /* 0x000fe4000bf06270 */
[----:B------:R-:W-:Y:S01]  /*4670*/  UISETP.NE.AND UP4, UPT, UR45, 0x1, UPT ;  /* 0x000000012d00788c */ /* 0x000fe2000bf85270 */
[----:B------:R-:W2:Y:S01]  /*4680*/  LDCU.64 UR22, c[0x0][0xb28] ;  /* 0x00016500ff1677ac */ /* 0x000ea20008000a00 */
[----:B------:R-:W-:-:S02]  /*4690*/  UISETP.NE.AND UP6, UPT, UR15, 0x1, UPT ;  /* 0x000000010f00788c */ /* 0x000fc4000bfc5270 */
[----:B------:R-:W-:Y:S02]  /*46a0*/  UISETP.NE.AND UP5, UPT, UR50, 0x1, UPT ;  /* 0x000000013200788c */ /* 0x000fe4000bfa5270 */
[----:B------:R-:W-:Y:S02]  /*46b0*/  UIADD3 UR41, UPT, UPT, UR21, 0x50, URZ ;  /* 0x0000005015297890 */ /* 0x000fe4000fffe0ff */
[----:B------:R-:W-:Y:S02]  /*46c0*/  UIADD3 UR33, UPT, UPT, UR21, 0x58, URZ ;  /* 0x0000005815217890 */ /* 0x000fe4000fffe0ff */
[----:B------:R-:W-:Y:S02]  /*46d0*/  UIADD3 UR25, UPT, UPT, UR21, 0x60, URZ ;  /* 0x0000006015197890 */ /* 0x000fe4000fffe0ff */
[----:B------:R-:W-:Y:S02]  /*46e0*/  UPRMT UR37, UR47, 0x654, UR37 ;  /* 0x000006542f257896 */ /* 0x000fe40008000025 */
[----:B------:R-:W-:-:S02]  /*46f0*/  USHF.R.U32.HI UR39, URZ, UR49, UR6 ;  /* 0x00000031ff277299 */ /* 0x000fc40008011606 */
[----:B---3--:R-:W-:Y:S02]  /*4700*/  USHF.R.U32.HI UR38, URZ, UR52, UR38 ;  /* 0x00000034ff267299 */ /* 0x008fe40008011626 */
[----:B------:R-:W-:-:S11]  /*4710*/  UISETP.NE.AND UP3, UPT, UR4, 0x1, UPT ;  /* 0x000000010400788c */ /* 0x000fd6000bf65270 */
.L_x_97:
[C---:B------:R-:W-:Y:S02]  /*4720*/  LEA R12, R14.reuse, UR21, 0x3 ;  /* 0x000000150e0c7c11 */ /* 0x040fe4000f8e18ff */
[----:B------:R-:W-:Y:S02]  /*4730*/  SHF.L.U32 R0, R13, 0x1f, RZ ;  /* 0x0000001f0d007819 */ /* 0x000fe400000006ff */
[----:B------:R-:W-:Y:S02]  /*4740*/  LEA R8, R14, UR21, 0x4 ;  /* 0x000000150e087c11 */ /* 0x000fe4000f8e20ff */
[----:B---3--:R-:W3:Y:S02]  /*4750*/  SYNCS.PHASECHK.TRANS64.TRYWAIT P0, [R12+URZ+0xa0], R0 ;  /* 0x0000a0000c0075a7 */ /* 0x008ee400080011ff */
[----:B---3--:R-:W-:Y:S05]  /*4760*/  @!P0 BRA `(.L_x_87) ;  /* 0x0000004c00c48947 */ /* 0x008fea0003800000 */
.L_x_182:
[----:B------:R-:W4:Y:S01]  /*4770*/  LDS.128 R8, [R8+0x130] ;  /* 0x0001300008087984 */ /* 0x000f220000000c00 */
[----:B------:R-:W-:Y:S01]  /*4780*/  UISETP.GE.AND UP0, UPT, UR45, 0x1, UPT ;  /* 0x000000012d00788c */ /* 0x000fe2000bf06270 */
[----:B------:R-:W-:Y:S01]  /*4790*/  @!PT LDS RZ, [RZ] ;  /* 0x00000000fffff984 */ /* 0x000fe20000000800 */
[----:B------:R-:W-:Y:S01]  /*47a0*/  @!PT LDS RZ, [RZ] ;  /* 0x00000000fffff984 */ /* 0x000fe20000000800 */
[----:B------:R-:W-:Y:S01]  /*47b0*/  @!PT LDS RZ, [RZ] ;  /* 0x00000000fffff984 */ /* 0x000fe20000000800 */
[----:B------:R-:W-:Y:S01]  /*47c0*/  @!PT LDS RZ, [RZ] ;  /* 0x00000000fffff984 */ /* 0x000fe20000000800 */
[----:B------:R1:W-:Y:S06]  /*47d0*/  MEMBAR.ALL.CTA ;  /* 0x0000000000007992 */ /* 0x0003ec0000008000 */
[----:B-1----:R-:W1:Y:S01]  /*47e0*/  FENCE.VIEW.ASYNC.S ;  /* 0x00000000000073c6 */ /* 0x002e620000000000 */
[----:B----4-:R-:W-:Y:S11]  /*47f0*/  LOP3.LUT P0, RZ, R10, 0x1, RZ, 0xc0, !PT ;  /* 0x000000010aff7812 */ /* 0x010ff6000780c0ff */
[----:B------:R-:W-:Y:S02]  /*4800*/  @!UPT UIADD3 URZ, UPT, UPT, URZ, URZ, URZ ;  /* 0x000000fffffff290 */ /* 0x000fe4000fffe0ff */
[----:B-1----:R-:W-:Y:S01]  /*4810*/  VOTEU.ANY UP1, P0 ;  /* 0x0000000000ff7886 */ /* 0x002fe20000020100 */
[----:B------:R-:W-:Y:S11]  /*4820*/  PLOP3.LUT P0, PT, PT, PT, UP1, 0x80, 0x8 ;  /* 0x000000000008781c */ /* 0x000ff60003f0f018 */
[----:B------:R-:W-:Y:S02]  /*4830*/  @!UPT UIADD3 URZ, UPT, UPT, URZ, URZ, URZ ;  /* 0x000000fffffff290 */ /* 0x000fe4000fffe0ff */
[----:B---3--:R-:W-:Y:S02]  /*4840*/  @P0 SHF.R.U32.HI R0, RZ, 0x10, R9 ;  /* 0x00000010ff000819 */ /* 0x008fe40000011609 */
[----:B------:R-:W-:Y:S02]  /*4850*/  @P0 MOV R6, R8 ;  /* 0x0000000800060202 */ /* 0x000fe40000000f00 */
[----:B------:R-:W-:Y:S01]  /*4860*/  @P0 R2UR UR4, R0 ;  /* 0x00000000000402ca */ /* 0x000fe200000e0000 */
[----:B------:R-:W-:Y:S01]  /*4870*/  VIADD R0, R12, 0xb0 ;  /* 0x000000b00c007836 */ /* 0x000fe20000000000 */
[----:B------:R-:W-:Y:S02]  /*4880*/  @P0 LOP3.LUT R8, R9, 0xffff, RZ, 0xc0, !PT ;  /* 0x0000ffff09080812 */ /* 0x000fe400078ec0ff */
[----:B------:R-:W-:Y:S02]  /*4890*/  @P0 R2UR UR6, R6 ;  /* 0x00000000060602ca */ /* 0x000fe400000e0000 */
[----:B------:R-:W-:Y:S02]  /*48a0*/  PRMT R0, RZ, 0x654, R0 ;  /* 0x00000654ff007816 */ /* 0x000fe40000000000 */
[----:B------:R-:W-:Y:S02]  /*48b0*/  @P0 R2UR UR5, R8 ;  /* 0x00000000080502ca */ /* 0x000fe400000e0000 */
[----:B------:R1:W-:Y:S03]  /*48c0*/  SYNCS.ARRIVE.TRANS64.RED.A1T0 RZ, [R0+URZ], RZ ;  /* 0x000000ff00ff79a7 */ /* 0x0003e600081004ff */
[----:B------:R-:W-:Y:S04]  /*48d0*/  @UP1 UMOV UR29, UR4 ;  /* 0x00000004001d1c82 */ /* 0x000fe80008000000 */
[----:B------:R-:W-:Y:S04]  /*48e0*/  @UP1 UMOV UR14, UR6 ;  /* 0x00000006000e1c82 */ /* 0x000fe80008000000 */
[----:B------:R-:W-:Y:S01]  /*48f0*/  @UP1 UMOV UR13, UR5 ;  /* 0x00000005000d1c82 */ /* 0x000fe20008000000 */
[----:B------:R-:W-:Y:S05]  /*4900*/  BRA.U !UP0, `(.L_x_88) ;  /* 0x0000000108a47547 */ /* 0x000fea000b800000 */
[----:B------:R-:W-:Y:S02]  /*4910*/  UIMAD.WIDE.U32 UR16, UR13, UR51, URZ ;  /* 0x000000330d1072a5 */ /* 0x000fe4000f8e00ff */
[----:B------:R-:W-:Y:S02]  /*4920*/  UIMAD.WIDE.U32 UR18, UR14, UR48, URZ ;  /* 0x000000300e1272a5 */ /* 0x000fe4000f8e00ff */
[----:B------:R-:W-:Y:S02]  /*4930*/  USEL UR4, UR30, UR38, !UP5 ;  /* 0x000000261e047287 */ /* 0x000fe4000e800000 */
[----:B------:R-:W-:Y:S02]  /*4940*/  USEL UR7, UR31, UR39, !UP6 ;  /* 0x000000271f077287 */ /* 0x000fe4000f000000 */
[----:B--2---:R-:W-:Y:S02]  /*4950*/  UIMAD.WIDE.U32 UR8, UR4, UR22, URZ ;  /* 0x00000016040872a5 */ /* 0x004fe4000f8e00ff */
[----:B------:R-:W-:Y:S01]  /*4960*/  UIMAD.WIDE.U32 UR10, UR7, UR22, URZ ;  /* 0x00000016070a72a5 */ /* 0x000fe2000f8e00ff */
[----:B------:R-:W-:Y:S02]  /*4970*/  UMOV UR5, UR17 ;  /* 0x0000001100057c82 */ /* 0x000fe40008000000 */
[----:B------:R-:W-:Y:S03]  /*4980*/  USHF.R.U32.HI UR6, URZ, UR52, UR5 ;  /* 0x00000034ff067299 */ /* 0x000fe60008011605 */
[----:B------:R-:W-:Y:S01]  /*4990*/  UMOV UR5, UR19 ;  /* 0x0000001300057c82 */ /* 0x000fe20008000000 */
[----:B------:R-:W-:Y:S02]  /*49a0*/  USEL UR6, UR13, UR6, !UP5 ;  /* 0x000000060d067287 */ /* 0x000fe4000e800000 */
[----:B------:R-:W-:Y:S03]  /*49b0*/  USHF.R.U32.HI UR12, URZ, UR49, UR5 ;  /* 0x00000031ff0c7299 */ /* 0x000fe60008011605 */
[----:B------:R-:W-:Y:S02]  /*49c0*/  UMOV UR5, UR9 ;  /* 0x0000000900057c82 */ /* 0x000fe40008000000 */
[----:B------:R-:W-:Y:S03]  /*49d0*/  @UP4 USHF.R.U32.HI UR4, URZ, UR23, UR5 ;  /* 0x00000017ff044299 */ /* 0x000fe60008011605 */
[----:B------:R-:W-:Y:S01]  /*49e0*/  UMOV UR5, UR11 ;  /* 0x0000000b00057c82 */ /* 0x000fe20008000000 */
[----:B------:R-:W-:Y:S02]  /*49f0*/  UIMAD UR4, UR45, UR4, URZ ;  /* 0x000000042d0472a4 */ /* 0x000fe4000f8e02ff */
[----:B------:R-:W-:Y:S02]  /*4a00*/  @UP4 USHF.R.U32.HI UR7, URZ, UR23, UR5 ;  /* 0x00000017ff074299 */ /* 0x000fe40008011605 */
[----:B------:R-:W-:Y:S02]  /*4a10*/  UIMAD.WIDE.U32 UR10, UR6, UR22, URZ ;  /* 0x00000016060a72a5 */ /* 0x000fe4000f8e00ff */
[----:B------:R-:W-:Y:S02]  /*4a20*/  USEL UR5, UR14, UR12, !UP6 ;  /* 0x0000000c0e057287 */ /* 0x000fe4000f000000 */
[----:B------:R-:W-:Y:S02]  /*4a30*/  UIMAD UR8, UR45, UR7, URZ ;  /* 0x000000072d0872a4 */ /* 0x000fe4000f8e02ff */
[----:B------:R-:W-:Y:S03]  /*4a40*/  UISETP.GE.AND UP0, UPT, UR6, UR4, UPT ;  /* 0x000000040600728c */ /* 0x000fe6000bf06270 */
[----:B------:R-:W-:Y:S01]  /*4a50*/  UMOV UR4, UR11 ;  /* 0x0000000b00047c82 */ /* 0x000fe20008000000 */
[----:B------:R-:W-:Y:S02]  /*4a60*/  UISETP.GE.OR UP0, UPT, UR5, UR8, UP0 ;  /* 0x000000080500728c */ /* 0x000fe40008706670 */
[----:B------:R-:W-:Y:S02]  /*4a70*/  USHF.R.U32.HI UR4, URZ, UR23, UR4 ;  /* 0x00000017ff047299 */ /* 0x000fe40008011604 */
[----:B------:R-:W-:Y:S02]  /*4a80*/  UIMAD.WIDE.U32 UR8, UR5, UR22, URZ ;  /* 0x00000016050872a5 */ /* 0x000fe4000f8e00ff */
[----:B------:R-:W-:Y:S04]  /*4a90*/  USEL UR10, UR6, UR4, !UP4 ;  /* 0x00000004060a7287 */ /* 0x000fe8000e000000 */
[----:B------:R-:W-:Y:S01]  /*4aa0*/  UIADD3 UR11, UPT, UPT, -UR10, URZ, URZ ;  /* 0x000000ff0a0b7290 */ /* 0x000fe2000fffe1ff */
[----:B------:R-:W-:Y:S02]  /*4ab0*/  @!UP0 UMOV UR4, UR9 ;  /* 0x0000000900048c82 */ /* 0x000fe40008000000 */
[----:B------:R-:W-:Y:S02]  /*4ac0*/  @!UP0 USHF.R.U32.HI UR4, URZ, UR23, UR4 ;  /* 0x00000017ff048299 */ /* 0x000fe40008011604 */
[----:B------:R-:W-:Y:S02]  /*4ad0*/  UIMAD UR8, UR45, UR11, UR6 ;  /* 0x0000000b2d0872a4 */ /* 0x000fe4000f8e0206 */
[----:B------:R-:W-:Y:S04]  /*4ae0*/  @!UP0 USEL UR4, UR5, UR4, !UP4 ;  /* 0x0000000405048287 */ /* 0x000fe8000e000000 */
[----:B------:R-:W-:Y:S02]  /*4af0*/  @!UP0 UIMAD UR7, UR7, UR8, UR4 ;  /* 0x00000008070782a4 */ /* 0x000fe4000f8e0204 */
[----:B------:R-:W-:Y:S02]  /*4b00*/  @!UP0 UIADD3 UR9, UPT, UPT, UR10, -UR4, URZ ;  /* 0x800000040a098290 */ /* 0x000fe4000fffe0ff */
[----:B------:R-:W-:Y:S02]  /*4b10*/  UIADD3 UR8, UPT, UPT, -UR6, URZ, URZ ;  /* 0x000000ff06087290 */ /* 0x000fe4000fffe1ff */
[----:B------:R-:W-:Y:S02]  /*4b20*/  UIADD3 UR4, UPT, UPT, -UR5, URZ, URZ ;  /* 0x000000ff05047290 */ /* 0x000fe4000fffe1ff */
[----:B------:R-:W-:Y:S03]  /*4b30*/  @!UP0 UIMAD UR6, UR9, UR45, UR5 ;  /* 0x0000002d090682a4 */ /* 0x000fe6000f8e0205 */
[----:B------:R-:W-:Y:S01]  /*4b40*/  @!UP0 UMOV UR5, UR7 ;  /* 0x0000000700058c82 */ /* 0x000fe20008000000 */
[----:B------:R-:W-:Y:S02]  /*4b50*/  UIMAD UR7, UR15, UR4, UR14 ;  /* 0x000000040f0772a4 */ /* 0x000fe4000f8e020e */
[----:B------:R-:W-:Y:S02]  /*4b60*/  UIMAD UR4, UR50, UR8, UR13 ;  /* 0x00000008320472a4 */ /* 0x000fe4000f8e020d */
[----:B------:R-:W-:Y:S02]  /*4b70*/  UIMAD UR14, UR5, UR15, UR7 ;  /* 0x0000000f050e72a4 */ /* 0x000fe4000f8e0207 */
[----:B------:R-:W-:Y:S11]  /*4b80*/  UIMAD UR13, UR6, UR50, UR4 ;  /* 0x00000032060d72a4 */ /* 0x000ff6000f8e0204 */
[----:B------:R-:W-:Y:S01]  /*4b90*/  @!UPT UIADD3 URZ, UPT, UPT, URZ, URZ, URZ ;  /* 0x000000fffffff290 */ /* 0x000fe2000fffe0ff */
.L_x_88:
[----:B------:R-:W3:Y:S01]  /*4ba0*/  @!UP3 LDCU.128 UR8, c[0x0][0xb10] ;  /* 0x00016200ff08b7ac */ /* 0x000ee20008000c00 */
[C---:B------:R-:W-:Y:S02]  /*4bb0*/  ISETP.NE.U32.AND P1, PT, R4.reuse, RZ, PT ;  /* 0x000000ff0400720c */ /* 0x040fe40003f25070 */
[----:B------:R-:W-:Y:S02]  /*4bc0*/  ISETP.NE.U32.AND P0, PT, R4, RZ, PT ;  /* 0x000000ff0400720c */ /* 0x000fe40003f05070 */
[C---:B------:R-:W-:Y:S02]  /*4bd0*/  ISETP.NE.AND.EX P1, PT, R5.reuse, RZ, PT, P1 ;  /* 0x000000ff0500720c */ /* 0x040fe40003f25310 */
[----:B------:R-:W-:Y:S01]  /*4be0*/  ISETP.NE.AND.EX P0, PT, R5, RZ, PT, P0 ;  /* 0x000000ff0500720c */ /* 0x000fe20003f05300 */
[----:B------:R-:W4:Y:S01]  /*4bf0*/  @!UP3 LDCU UR5, c[0x0][0xb0c] ;  /* 0x00016180ff05b7ac */ /* 0x000f220008000800 */
[----:B------:R-:W-:Y:S01]  /*4c00*/  SHF.L.U32 R9, R15, 0x1f, RZ ;  /* 0x0000001f0f097819 */ /* 0x000fe200000006ff */
[----:B------:R-:W-:Y:S02]  /*4c10*/  USHF.L.U32 UR42, UR20, 0x7, URZ ;  /* 0x00000007142a7899 */ /* 0x000fe400080006ff */
[----:B------:R-:W-:Y:S02]  /*4c20*/  USHF.L.U32 UR43, UR24, 0x6, URZ ;  /* 0x00000006182b7899 */ /* 0x000fe400080006ff */
[----:B---3--:R-:W-:Y:S07]  /*4c30*/  UIMAD.WIDE.U32 UR6, UR14, UR8, URZ ;  /* 0x000000080e0672a5 */ /* 0x008fee000f8e00ff */
[----:B------:R-:W-:Y:S01]  /*4c40*/  @!UP3 UMOV UR4, UR7 ;  /* 0x000000070004bc82 */ /* 0x000fe20008000000 */
[----:B----4-:R-:W-:Y:S02]  /*4c50*/  @!UP3 UISETP.NE.AND UP0, UPT, UR5, 0x1, UPT ;  /* 0x000000010500b88c */ /* 0x010fe4000bf05270 */
[----:B------:R-:W-:Y:S02]  /*4c60*/  @!UP3 USHF.R.U32.HI UR4, URZ, UR9, UR4 ;  /* 0x00000009ff04b299 */ /* 0x000fe40008011604 */
[----:B------:R-:W-:Y:S02]  /*4c70*/  UIMAD.WIDE.U32 UR6, UR13, UR11, URZ ;  /* 0x0000000b0d0672a5 */ /* 0x000fe4000f8e00ff */
[----:B------:R-:W-:Y:S02]  /*4c80*/  @!UP3 USEL UR8, UR14, UR4, !UP0 ;  /* 0x000000040e08b287 */ /* 0x000fe4000c000000 */
[----:B------:R-:W-:Y:S03]  /*4c90*/  @!UP3 UISETP.NE.AND UP0, UPT, UR10, 0x1, UPT ;  /* 0x000000010a00b88c */ /* 0x000fe6000bf05270 */
[----:B------:R-:W-:Y:S02]  /*4ca0*/  @!UP3 UMOV UR6, UR7 ;  /* 0x000000070006bc82 */ /* 0x000fe40008000000 */
[----:B------:R-:W3:Y:S02]  /*4cb0*/  @!UP3 LDCU UR4, c[0x0][0xb20] ;  /* 0x00016400ff04b7ac */ /* 0x000ee40008000800 */
[----:B---3--:R-:W-:Y:S04]  /*4cc0*/  @!UP3 USHF.R.U32.HI UR6, URZ, UR4, UR6 ;  /* 0x00000004ff06b299 */ /* 0x008fe80008011606 */
[----:B------:R-:W-:Y:S04]  /*4cd0*/  @!UP3 USEL UR6, UR13, UR6, !UP0 ;  /* 0x000000060d06b287 */ /* 0x000fe8000c000000 */
[----:B------:R-:W-:Y:S02]  /*4ce0*/  @!UP3 UIADD3 UR4, UPT, UPT, -UR8, UR6, URZ ;  /* 0x000000060804b290 */ /* 0x000fe4000fffe1ff */
[----:B------:R-:W-:Y:S02]  /*4cf0*/  @!UP3 UIADD3 UR6, UPT, UPT, UR8, -UR6, URZ ;  /* 0x800000060806b290 */ /* 0x000fe4000fffe0ff */
[----:B------:R-:W-:Y:S02]  /*4d00*/  @!UP3 UIMAD UR14, UR4, UR5, UR14 ;  /* 0x00000005040eb2a4 */ /* 0x000fe4000f8e020e */
[----:B------:R-:W-:Y:S01]  /*4d10*/  @!UP3 UIMAD UR13, UR6, UR10, UR13 ;  /* 0x0000000a060db2a4 */ /* 0x000fe2000f8e020d */
[----:B------:R-:W-:Y:S11]  /*4d20*/  BRA.U UP2, `(.L_x_89) ;  /* 0x0000000102107547 */ /* 0x000ff6000b800000 */
[----:B------:R-:W-:Y:S04]  /*4d30*/  MOV R6, UR46 ;  /* 0x0000002e00067c02 */ /* 0x000fe80008000f00 */
[----:B------:R-:W-:Y:S04]  /*4d40*/  SHF.L.U32 R6, R6, 0x1f, RZ ;  /* 0x0000001f06067819 */ /* 0x000fe800000006ff */
[----:B------:R-:W3:Y:S02]  /*4d50*/  SYNCS.PHASECHK.TRANS64.TRYWAIT P2, [UR21+0x98], R6 ;  /* 0x00009806ff0075a7 */ /* 0x000ee40008041115 */
[----:B---3--:R-:W-:Y:S05]  /*4d60*/  @!P2 BRA `(.L_x_90) ;  /* 0x000000480058a947 */ /* 0x008fea0003800000 */
.L_x_89:
[----:B------:R-:W-:Y:S05]  /*4d70*/  @!P1 BRA `(.L_x_91) ;  /* 0x0000000000309947 */ /* 0x000fea0003800000 */
[----:B------:R-:W-:Y:S01]  /*4d80*/  ISETP.NE.U32.AND P1, PT, R2, RZ, PT ;  /* 0x000000ff0200720c */ /* 0x000fe20003f25070 */
[----:B------:R-:W3:Y:S01]  /*4d90*/  LDCU.64 UR4, c[0x0][0x358] ;  /* 0x00006b00ff0477ac */ /* 0x000ee20008000a00 */
[----:B------:R-:W-:Y:S02]  /*4da0*/  IMAD.MOV.U32 R50, RZ, RZ, 0x1 ;  /* 0x00000001ff327424 */ /* 0x000fe400078e00ff */
[----:B------:R-:W-:Y:S11]  /*4db0*/  ISETP.NE.AND.EX P1, PT, R3, RZ, PT, P1 ;  /* 0x000000ff0300720c */ /* 0x000ff60003f25310 */
[----:B------:R-:W-:Y:S02]  /*4dc0*/  @!UPT UIADD3 URZ, UPT, UPT, URZ, URZ, URZ ;  /* 0x000000fffffff290 */ /* 0x000fe4000fffe0ff */
[----:B------:R-:W4:Y:S01]  /*4dd0*/  @P1 LDC.64 R10, c[0x0][0x888] ;  /* 0x00022200ff0a1b82 */ /* 0x000f220000000a00 */
[----:B-1----:R-:W-:Y:S04]  /*4de0*/  @P1 IMAD R0, R4, UR36, RZ ;  /* 0x0000002404001c24 */ /* 0x002fe8000f8e02ff */
[----:B----4-:R-:W-:Y:S04]  /*4df0*/  @P1 IMAD.WIDE R10, R0, 0x4, R10 ;  /* 0x00000004000a1825 */ /* 0x010fe800078e020a */
[----:B------:R-:W-:Y:S01]  /*4e00*/  HFMA2 R0, -RZ, RZ, 0, 5.9604644775390625e-08 ;  /* 0x00000001ff007431 */ /* 0x000fe200000001ff */
[----:B---3-5:R3:W5:Y:S04]  /*4e10*/  @P1 LDG.E R27, desc[UR4][R10.64] ;  /* 0x000000040a1b1981 */ /* 0x028768000c1e1900 */
[----:B------:R-:W-:Y:S01]  /*4e20*/  @!P1 PRMT R50, R0, 0x7610, R50 ;  /* 0x0000761000329816 */ /* 0x000fe20000000032 */
[----:B---3--:R-:W4:Y:S06]  /*4e30*/  @!P1 LDC R27, c[0x0][0x880] ;  /* 0x00022000ff1b9b82 */ /* 0x008f2c0000000800 */
.L_x_91:
[----:B----45:R-:W-:Y:S01]  /*4e40*/  @!P0 FSETP.EQ.AND P1, PT, R27, RZ, PT ;  /* 0x000000ff1b00820b */ /* 0x030fe20003f22000 */
[----:B------:R-:W-:Y:S01]  /*4e50*/  @!UPT UIADD3 URZ, UPT, UPT, URZ, URZ, URZ ;  /* 0x000000fffffff290 */ /* 0x000fe2000fffe0ff */
[----:B------:R-:W-:Y:S11]  /*4e60*/  @!P0 BRA `(.L_x_92) ;  /* 0x0000000000188947 */ /* 0x000ff60003800000 */
[----:B------:R-:W-:Y:S02]  /*4e70*/  LOP3.LUT P0, RZ, R50, 0xff, RZ, 0xc0, !PT ;  /* 0x000000ff32ff7812 */ /* 0x000fe4000780c0ff */
[----:B------:R-:W-:Y:S04]  /*4e80*/  ISETP.NE.U32.AND P1, PT, R2, RZ, PT ;  /* 0x000000ff0200720c */ /* 0x000fe80003f25070 */
[----:B------:R-:W-:Y:S04]  /*4e90*/  ISETP.NE.AND.EX P1, PT, R3, RZ, PT, P1 ;  /* 0x000000ff0300720c */ /* 0x000fe80003f25310 */
[----:B------:R-:W-:Y:S03]  /*4ea0*/  PLOP3.LUT P1, PT, P1, PT, PT, 0x8, 0x80 ;  /* 0x000000000080781c */ /* 0x000fe60000f2e170 */
[----:B------:R-:W-:Y:S11]  /*4eb0*/  @P0 FSETP.EQ.AND P1, PT, R27, RZ, PT ;  /* 0x000000ff1b00020b */ /* 0x000ff60003f22000 */
[----:B------:R-:W-:Y:S02]  /*4ec0*/  @!UPT UIADD3 URZ, UPT, UPT, URZ, URZ, URZ ;  /* 0x000000fffffff290 */ /* 0x000fe4000fffe0ff */
.L_x_92:
[----:B------:R-:W3:Y:S01]  /*4ed0*/  SYNCS.PHASECHK.TRANS64.TRYWAIT P2, [UR21+0x70], R9 ;  /* 0x00007009ff0075a7 */ /* 0x000ee20008041115 */
[----:B------:R-:W-:Y:S04]  /*4ee0*/  ELECT P0, URZ, PT ;  /* 0x0000000000ff782f */ /* 0x000fe80003800000 */
[----:B------:R-:W-:Y:S11]  /*4ef0*/  PLOP3.LUT P1, PT, P1, P0, PT, 0xf2, 0x2f ;  /* 0x00000000002f781c */ /* 0x000ff60000f21e72 */
[----:B------:R-:W-:Y:S02]  /*4f00*/  @!UPT UIADD3 URZ, UPT, UPT, URZ, URZ, URZ ;  /* 0x000000fffffff290 */ /* 0x000fe4000fffe0ff */
[----:B------:R-:W-:Y:S05]  /*4f10*/  @!P1 IADD3 R8, P0, PT, R16, 0x580, RZ ;  /* 0x0000058010089810 */ /* 0x000fea0007f1e0ff */
[----:B-1----:R-:W-:Y:S01]  /*4f20*/  @!P1 IMAD.X R6, RZ, RZ, R17, P0 ;  /* 0x000000ffff069224 */ /* 0x002fe200000e0611 */
[----:B---3--:R-:W-:Y:S07]  /*4f30*/  @!P2 BRA `(.L_x_93) ;  /* 0x0000004400fca947 */ /* 0x008fee0003800000 */
.L_x_185:
[----:B------:R-:W-:Y:S01]  /*4f40*/  @!P1 R2UR UR5, R8 ;  /* 0x00000000080592ca */ /* 0x000fe200000e0000 */
[----:B------:R-:W-:Y:S01]  /*4f50*/  VOTEU.ALL UP0, P1 ;  /* 0x0000000000ff7886 */ /* 0x000fe20000800000 */
[----:B------:R-:W-:Y:S01]  /*4f60*/  @!P1 R2UR UR4, R6 ;  /* 0x00000000060492ca */ /* 0x000fe200000e0000 */
[----:B------:R-:W-:Y:S01]  /*4f70*/  UMOV UR16, 0x0 ;  /* 0x0000000000107882 */ /* 0x000fe20000000000 */
[----:B------:R-:W-:Y:S01]  /*4f80*/  UMOV UR17, 0x10000000 ;  /* 0x1000000000117882 */ /* 0x000fe20000000000 */
[----:B------:R-:W-:Y:S01]  /*4f90*/  UMOV UR44, UR36 ;  /* 0x00000024002c7c82 */ /* 0x000fe20008000000 */
[----:B------:R-:W-:Y:S01]  /*4fa0*/  @!UP0 UIADD3 UR40, UPT, UPT, UR21, 0x200, URZ ;  /* 0x0000020015288890 */ /* 0x000fe2000fffe0ff */
[----:B-1----:R-:W-:Y:S01]  /*4fb0*/  @!P1 IMAD.MOV.U32 R0, RZ, RZ, 0x1000 ;  /* 0x00001000ff009424 */ /* 0x002fe200078e00ff */
[----:B------:R-:W-:Y:S01]  /*4fc0*/  @!UP0 UIADD3 UR10, UPT, UPT, UR42, 0x40, URZ ;  /* 0x000000402a0a8890 */ /* 0x000fe2000fffe0ff */
[----:B------:R-:W-:Y:S01]  /*4fd0*/  @!P1 IADD3 R8, P0, PT, R16, 0x580, RZ ;  /* 0x0000058010089810 */ /* 0x000fe20007f1e0ff */
[----:B------:R-:W-:Y:S01]  /*4fe0*/  @!UP0 UIADD3 UR8, UPT, UPT, UR21, 0xa00, URZ ;  /* 0x00000a0015088890 */ /* 0x000fe2000fffe0ff */
[----:B------:R-:W-:Y:S02]  /*4ff0*/  VOTEU.ALL UP0, P1 ;  /* 0x0000000000ff7886 */ /* 0x000fe40000800000 */
[----:B------:R-:W-:Y:S01]  /*5000*/  IMAD.U32 R10, RZ, RZ, UR5 ;  /* 0x00000005ff0a7e24 */ /* 0x000fe2000f8e00ff */
[----:B------:R-:W-:Y:S01]  /*5010*/  UMOV UR9, UR41 ;  /* 0x0000002900097c82 */ /* 0x000fe20008000000 */
[----:B------:R-:W-:Y:S01]  /*5020*/  IMAD.U32 R11, RZ, RZ, UR4 ;  /* 0x00000004ff0b7e24 */ /* 0x000fe2000f8e00ff */
[----:B------:R-:W-:Y:S01]  /*5030*/  UMOV UR11, UR43 ;  /* 0x0000002b000b7c82 */ /* 0x000fe20008000000 */
[----:B------:R-:W-:Y:S01]  /*5040*/  UMOV UR12, UR36 ;  /* 0x00000024000c7c82 */ /* 0x000fe20008000000 */
[----:B------:R-:W-:Y:S01]  /*5050*/  @!P1 R2UR UR4, R10 ;  /* 0x000000000a0492ca */ /* 0x000fe200000e0000 */
[----:B------:R-:W-:Y:S01]  /*5060*/  UPRMT UR6, UR47, 0x654, UR41 ;  /* 0x000006542f067896 */ /* 0x000fe20008000029 */
[----:B------:R-:W-:Y:S01]  /*5070*/  @!P1 R2UR UR5, R11 ;  /* 0x000000000b0592ca */ /* 0x000fe200000e0000 */
[----:B------:R-:W-:Y:S11]  /*5080*/  @!P1 IMAD.X R6, RZ, RZ, R17, P0 ;  /* 0x000000ffff069224 */ /* 0x000ff600000e0611 */
[----:B------:R-:W-:Y:S01]  /*5090*/  @!UPT UIADD3 URZ, UPT, UPT, URZ, URZ, URZ ;  /* 0x000000fffffff290 */ /* 0x000fe2000fffe0ff */
[----:B------:R1:W-:Y:S01]  /*50a0*/  @!UP0 UTMALDG.3D [UR40], [UR4], desc[UR16] ;  /* 0x00001028040085b4 */ /* 0x0003e20008011000 */
[----:B------:R-:W-:Y:S05]  /*50b0*/  VOTEU.ALL UP0, P1 ;  /* 0x0000000000ff7886 */ /* 0x000fea0000800000 */
[----:B------:R1:W-:Y:S01]  /*50c0*/  @!UP0 UTMALDG.3D [UR8], [UR4], desc[UR16] ;  /* 0x00001008040085b4 */ /* 0x0003e20008011000 */
[----:B------:R1:W-:Y:S01]  /*50d0*/  @!P1 SYNCS.ARRIVE.TRANS64.RED.A0TR RZ, [UR21+0x50], R0 ;  /* 0x00005000ffff99a7 */ /* 0x0003e20008300415 */
[----:B------:R-:W-:Y:S01]  /*50e0*/  SYNCS.ARRIVE.TRANS64.RED.A1T0 RZ, [UR6], RZ ;  /* 0x000000ffffff79a7 */ /* 0x000fe20008100406 */
[----:B------:R-:W3:Y:S02]  /*50f0*/  SYNCS.PHASECHK.TRANS64.TRYWAIT P2, [UR21+0x78], R9 ;  /* 0x00007809ff0075a7 */ /* 0x000ee40008041115 */
[----:B-1-3--:R-:W-:Y:S05]  /*5100*/  @!P2 BRA `(.L_x_94) ;  /* 0x0000004400a0a947 */ /* 0x00afea0003800000 */
.L_x_187:
        /* <DEDUP_REMOVED lines=10> */
[----:B------:R-:W-:Y:S02]  /*51b0*/  @!UP0 UIADD3 UR10, UPT, UPT, UR42, 0x50, URZ ;  /* 0x000000502a0a8890 */ /* 0x000fe4000fffe0ff */
[----:B------:R-:W-:Y:S01]  /*51c0*/  @!UP0 UIADD3 UR8, UPT, UPT, UR21, 0x1a00, URZ ;  /* 0x00001a0015088890 */ /* 0x000fe2000fffe0ff */
[----:B------:R-:W-:Y:S01]  /*51d0*/  IMAD.U32 R10, RZ, RZ, UR5 ;  /* 0x00000005ff0a7e24 */ /* 0x000fe2000f8e00ff */
[----:B------:R-:W-:Y:S01]  /*51e0*/  VOTEU.ALL UP0, P1 ;  /* 0x0000000000ff7886 */ /* 0x000fe20000800000 */
[----:B------:R-:W-:Y:S01]  /*51f0*/  IMAD.U32 R11, RZ, RZ, UR4 ;  /* 0x00000004ff0b7e24 */ /* 0x000fe2000f8e00ff */
[----:B------:R-:W-:Y:S01]  /*5200*/  UMOV UR9, UR33 ;  /* 0x0000002100097c82 */ /* 0x000fe20008000000 */
[----:B------:R-:W-:Y:S01]  /*5210*/  UMOV UR11, UR43 ;  /* 0x0000002b000b7c82 */ /* 0x000fe20008000000 */
[----:B------:R-:W-:Y:S01]  /*5220*/  @!P1 R2UR UR4, R10 ;  /* 0x000000000a0492ca */ /* 0x000fe200000e0000 */
[----:B------:R-:W-:Y:S01]  /*5230*/  UMOV UR12, UR36 ;  /* 0x00000024000c7c82 */ /* 0x000fe20008000000 */
[----:B------:R-:W-:Y:S01]  /*5240*/  @!P1 R2UR UR5, R11 ;  /* 0x000000000b0592ca */ /* 0x000fe200000e0000 */
[----:B------:R-:W-:Y:S01]  /*5250*/  UPRMT UR6, UR47, 0x654, UR33 ;  /* 0x000006542f067896 */ /* 0x000fe20008000021 */
[----:B------:R-:W-:Y:S11]  /*5260*/  @!P1 IMAD.X R6, RZ, RZ, R17, P0 ;  /* 0x000000ffff069224 */ /* 0x000ff600000e0611 */
[----:B------:R1:W-:Y:S01]  /*5270*/  @!UP0 UTMALDG.3D [UR32], [UR4], desc[UR16] ;  /* 0x00001020040085b4 */ /* 0x0003e20008011000 */
[----:B------:R-:W-:Y:S05]  /*5280*/  VOTEU.ALL UP0, P1 ;  /* 0x0000000000ff7886 */ /* 0x000fea0000800000 */
[----:B------:R1:W-:Y:S01]  /*5290*/  @!UP0 UTMALDG.3D [UR8], [UR4], desc[UR16] ;  /* 0x00001008040085b4 */ /* 0x0003e20008011000 */
[----:B------:R1:W-:Y:S01]  /*52a0*/  @!P1 SYNCS.ARRIVE.TRANS64.RED.A0TR RZ, [UR21+0x58], R0 ;  /* 0x00005800ffff99a7 */ /* 0x0003e20008300415 */
[----:B------:R-:W-:Y:S01]  /*52b0*/  SYNCS.ARRIVE.TRANS64.RED.A1T0 RZ, [UR6], RZ ;  /* 0x000000ffffff79a7 */ /* 0x000fe20008100406 */
[----:B------:R-:W3:Y:S02]  /*52c0*/  SYNCS.PHASECHK.TRANS64.TRYWAIT P2, [UR21+0x80], R9 ;  /* 0x00008009ff0075a7 */ /* 0x000ee40008041115 */
[----:B-1-3--:R-:W-:Y:S05]  /*52d0*/  @!P2 BRA `(.L_x_95) ;  /* 0x000000440044a947 */ /* 0x00afea0003800000 */
.L_x_189:
        /* <DEDUP_REMOVED lines=9> */
[----:B------:R-:W-:Y:S01]  /*5370*/  VIADD R14, R14, 0x1 ;  /* 0x000000010e0e7836 */ /* 0x000fe20000000000 */
        /* <DEDUP_REMOVED lines=10> */
[----:B------:R-:W-:Y:S01]  /*5420*/  UMOV UR12, UR36 ;  /* 0x00000024000c7c82 */ /* 0x000fe20008000000 */
[----:B------:R-:W-:Y:S11]  /*5430*/  UPRMT UR6, UR47, 0x654, UR25 ;  /* 0x000006542f067896 */ /* 0x000ff60008000019 */
[----:B------:R1:W-:Y:S01]  /*5440*/  @!UP0 UTMALDG.3D [UR24], [UR4], desc[UR16] ;  /* 0x00001018040085b4 */ /* 0x0003e20008011000 */
[----:B------:R-:W-:Y:S05]  /*5450*/  VOTEU.ALL UP0, P1 ;  /* 0x0000000000ff7886 */ /* 0x000fea0000800000 */
[----:B------:R1:W-:Y:S01]  /*5460*/  @!UP0 UTMALDG.3D [UR8], [UR4], desc[UR16] ;  /* 0x00001008040085b4 */ /* 0x0003e20008011000 */
[----:B------:R1:W-:Y:S01]  /*5470*/  @!P1 SYNCS.ARRIVE.TRANS64.RED.A0TR RZ, [UR21+0x60], R0 ;  /* 0x00006000ffff99a7 */ /* 0x0003e20008300415 */
[----:B------:R-:W-:Y:S01]  /*5480*/  SYNCS.ARRIVE.TRANS64.RED.A1T0 RZ, [UR6], RZ ;  /* 0x000000ffffff79a7 */ /* 0x000fe20008100406 */
[----:B------:R-:W3:Y:S02]  /*5490*/  SYNCS.PHASECHK.TRANS64.TRYWAIT P0, [UR21+0x88], R9 ;  /* 0x00008809ff0075a7 */ /* 0x000ee40008001115 */
[----:B-1-3--:R-:W-:Y:S05]  /*54a0*/  @!P0 BRA `(.L_x_96) ;  /* 0x0000004000e88947 */ /* 0x00afea0003800000 */
.L_x_191:
[----:B------:R-:W-:Y:S01]  /*54b0*/  UPLOP3.LUT UP2, UPT, UPT, UPT, UPT, 0x80, 0x8 ;  /* 0x000000000008789c */ /* 0x000fe20003f4f070 */
[----:B------:R-:W-:Y:S01]  /*54c0*/  @!P1 IADD3 R6, P0, PT, R16, 0x580, RZ ;  /* 0x0000058010069810 */ /* 0x000fe20007f1e0ff */
[----:B------:R-:W-:Y:S01]  /*54d0*/  UMOV UR6, 0x0 ;  /* 0x0000000000067882 */ /* 0x000fe20000000000 */
[----:B------:R-:W-:Y:S01]  /*54e0*/  UMOV UR7, 0x10000000 ;  /* 0x1000000000077882 */ /* 0x000fe20000000000 */
[----:B------:R-:W-:Y:S01]  /*54f0*/  VOTEU.ALL UP0, P1 ;  /* 0x0000000000ff7886 */ /* 0x000fe20000800000 */
[----:B------:R-:W-:Y:S01]  /*5500*/  @!P1 R2UR UR5, R6 ;  /* 0x00000000060592ca */ /* 0x000fe200000e0000 */
[----:B-1----:R-:W-:Y:S01]  /*5510*/  @!P1 IMAD.X R0, RZ, RZ, R17, P0 ;  /* 0x000000ffff009224 */ /* 0x002fe200000e0611 */
[----:B------:R-:W-:Y:S01]  /*5520*/  UMOV UR19, UR43 ;  /* 0x0000002b00137c82 */ /* 0x000fe20008000000 */
[----:B------:R-:W-:Y:S01]  /*5530*/  UMOV UR20, UR36 ;  /* 0x0000002400147c82 */ /* 0x000fe20008000000 */
[----:B------:R-:W-:Y:S01]  /*5540*/  @!UP0 UIADD3 UR18, UPT, UPT, UR42, 0x30, URZ ;  /* 0x000000302a128890 */ /* 0x000fe2000fffe0ff */
[----:B------:R-:W-:Y:S01]  /*5550*/  R2UR UR24, R52 ;  /* 0x00000000341872ca */ /* 0x000fe200000e0000 */
[----:B------:R-:W-:Y:S01]  /*5560*/  @!UP0 UIADD3 UR16, UPT, UPT, UR21, 0x3200, URZ ;  /* 0x0000320015108890 */ /* 0x000fe2000fffe0ff */
[----:B------:R-:W-:Y:S01]  /*5570*/  @!P1 R2UR UR4, R0 ;  /* 0x00000000000492ca */ /* 0x000fe200000e0000 */
[----:B------:R-:W-:Y:S01]  /*5580*/  @!UP0 UIADD3 UR17, UPT, UPT, UR21, 0x68, URZ ;  /* 0x0000006815118890 */ /* 0x000fe2000fffe0ff */
[----:B------:R-:W-:Y:S01]  /*5590*/  ISETP.NE.AND P0, PT, R14, 0x2, PT ;  /* 0x000000020e00780c */ /* 0x000fe20003f05270 */
[----:B------:R-:W-:Y:S01]  /*55a0*/  @!UP0 UIADD3 UR10, UPT, UPT, UR42, 0x70, URZ ;  /* 0x000000702a0a8890 */ /* 0x000fe2000fffe0ff */
[----:B------:R-:W-:Y:S01]  /*55b0*/  LOP3.LUT R15, R15, 0x1, RZ, 0x3c, !PT ;  /* 0x000000010f0f7812 */ /* 0x000fe200078e3cff */
[----:B------:R-:W-:Y:S01]  /*55c0*/  @!UP0 UIADD3 UR8, UPT, UPT, UR21, 0x3a00, URZ ;  /* 0x00003a0015088890 */ /* 0x000fe2000fffe0ff */
[----:B------:R-:W-:Y:S01]  /*55d0*/  IMAD.U32 R8, RZ, RZ, UR5 ;  /* 0x00000005ff087e24 */ /* 0x000fe2000f8e00ff */
[----:B------:R-:W-:Y:S01]  /*55e0*/  VOTEU.ALL UP0, P1 ;  /* 0x0000000000ff7886 */ /* 0x000fe20000800000 */
[----:B------:R-:W-:Y:S01]  /*55f0*/  UMOV UR11, UR43 ;  /* 0x0000002b000b7c82 */ /* 0x000fe20008000000 */
[----:B------:R-:W-:Y:S01]  /*5600*/  UMOV UR12, UR36 ;  /* 0x00000024000c7c82 */ /* 0x000fe20008000000 */
[----:B------:R-:W-:Y:S01]  /*5610*/  UMOV UR9, UR17 ;  /* 0x0000001100097c82 */ /* 0x000fe20008000000 */
[----:B------:R-:W-:Y:S01]  /*5620*/  SEL R0, RZ, 0x1, P0 ;  /* 0x00000001ff007807 */ /* 0x000fe20000000000 */
[----:B------:R-:W-:Y:S01]  /*5630*/  UIADD3 UR24, UPT, UPT, UR14, UR24, URZ ;  /* 0x000000180e187290 */ /* 0x000fe2000fffe0ff */
[----:B------:R-:W-:Y:S01]  /*5640*/  IMAD.U32 R9, RZ, RZ, UR4 ;  /* 0x00000004ff097e24 */ /* 0x000fe2000f8e00ff */
[----:B------:R-:W-:Y:S01]  /*5650*/  @!P1 R2UR UR4, R8 ;  /* 0x00000000080492ca */ /* 0x000fe200000e0000 */
[----:B------:R-:W-:Y:S01]  /*5660*/  UMOV UR36, UR29 ;  /* 0x0000001d00247c82 */ /* 0x000fe20008000000 */
[----:B------:R-:W-:Y:S02]  /*5670*/  LOP3.LUT R13, R13, R0, RZ, 0x3c, !PT ;  /* 0x000000000d0d7212 */ /* 0x000fe400078e3cff */
[----:B------:R-:W-:Y:S02]  /*5680*/  @!P1 R2UR UR5, R9 ;  /* 0x00000000090592ca */ /* 0x000fe400000e0000 */
[----:B------:R-:W-:Y:S11]  /*5690*/  SEL R14, R14, RZ, P0 ;  /* 0x000000ff0e0e7207 */ /* 0x000ff60000000000 */
[----:B------:R1:W-:Y:S01]  /*56a0*/  @!UP0 UTMALDG.3D [UR16], [UR4], desc[UR6] ;  /* 0x00000610040085b4 */ /* 0x0003e20008011000 */
[----:B------:R-:W-:Y:S05]  /*56b0*/  VOTEU.ALL UP0, P1 ;  /* 0x0000000000ff7886 */ /* 0x000fea0000800000 */
[----:B------:R3:W-:Y:S01]  /*56c0*/  @!UP0 UTMALDG.3D [UR8], [UR4], desc[UR6] ;  /* 0x00000608040085b4 */ /* 0x0007e20008011000 */
[----:B------:R3:W-:Y:S01]  /*56d0*/  @!P1 SYNCS.ARRIVE.TRANS64.RED.A0TR RZ, [UR21+0x68], R7 ;  /* 0x00006807ffff99a7 */ /* 0x0007e20008300415 */
[----:B------:R-:W-:Y:S01]  /*56e0*/  SYNCS.ARRIVE.TRANS64.RED.A1T0 RZ, [UR37], RZ ;  /* 0x000000ffffff79a7 */ /* 0x000fe20008100425 */
[----:B-1----:R-:W-:Y:S01]  /*56f0*/  UIADD3 UR20, UPT, UPT, UR13, UR63, URZ ;  /* 0x0000003f0d147290 */ /* 0x002fe2000fffe0ff */
[----:B------:R-:W-:Y:S11]  /*5700*/  BRA.U UP1, `(.L_x_97) ;  /* 0xfffffff101047547 */ /* 0x000ff6000b83ffff */
[----:B------:R-:W-:-:S04]  /*5710*/  SHF.L.U32 R2, R15, 0x1f, RZ ;  /* 0x0000001f0f027819 */ /* 0x000fc800000006ff */
[----:B------:R-:W1:Y:S02]  /*5720*/  SYNCS.PHASECHK.TRANS64.TRYWAIT P0, [UR21+0x70], R2 ;  /* 0x00007002ff0075a7 */ /* 0x000e640008001115 */
[----:B-1----:R-:W-:Y:S05]  /*5730*/  @!P0 BRA `(.L_x_98) ;  /* 0x00000040005c8947 */ /* 0x002fea0003800000 */
.L_x_193:
[----:B------:R-:W4:Y:S02]  /*5740*/  SYNCS.PHASECHK.TRANS64.TRYWAIT P0, [UR21+0x78], R2 ;  /* 0x00007802ff0075a7 */ /* 0x000f240008001115 */
[----:B----4-:R-:W-:Y:S05]  /*5750*/  @!P0 BRA `(.L_x_99) ;  /* 0x00000040006c8947 */ /* 0x010fea0003800000 */
.L_x_195:
[----:B------:R-:W4:Y:S02]  /*5760*/  SYNCS.PHASECHK.TRANS64.TRYWAIT P0, [UR21+0x80], R2 ;  /* 0x00008002ff0075a7 */ /* 0x000f240008001115 */
[----:B----4-:R-:W-:Y:S05]  /*5770*/  @!P0 BRA `(.L_x_100) ;  /* 0x00000040007c8947 */ /* 0x010fea0003800000 */
.L_x_197:
[----:B-1----:R-:W-:-:S07]  /*5780*/  MOV R0, UR21 ;  /* 0x0000001500007c02 */ /* 0x002fce0008000f00 */
.L_x_101:
[----:B-1----:R-:W-:-:S04]  /*5790*/  SHF.L.U32 R2, R15, 0x1f, RZ ;  /* 0x0000001f0f027819 */ /* 0x002fc800000006ff */
[----:B------:R1:W4:Y:S03]  /*57a0*/  SYNCS.PHASECHK.TRANS64.TRYWAIT P0, [R0+URZ+0x88], R2 ;  /* 0x00008802000075a7 */ /* 0x00032600080011ff */
[----:B----4-:R-:W-:Y:S05]  /*57b0*/  @!P0 NANOSLEEP.SYNCS 0x989680 ;  /* 0x009896800000895d */ /* 0x010fea0003900000 */
[----:B------:R-:W4:Y:S02]  /*57c0*/  @!P0 SYNCS.PHASECHK.TRANS64 P0, [R0+URZ+0x88], R2 ;  /* 0x00008802000085a7 */ /* 0x000f2400080010ff */
[----:B--234-:R-:W-:Y:S05]  /*57d0*/  @P0 EXIT ;  /* 0x000000000000094d */ /* 0x01cfea0003800000 */
[----:B------:R-:W-:Y:S05]  /*57e0*/  BRA `(.L_x_101) ;  /* 0xfffffffc00e87947 */ /* 0x000fea000383ffff */
.L_x_86:
[----:B------:R-:W-:-:S06]  /*57f0*/  UISETP.GE.AND UP0, UPT, UR23, 0x4, UPT ;  /* 0x000000041700788c */ /* 0x000fcc000bf06270 */
[----:B------:R-:W-:-:S13]  /*5800*/  PLOP3.LUT P0, PT, PT, PT, UP0, 0x80, 0x8 ;  /* 0x000000000008781c */ /* 0x000fda0003f0f008 */
[----:B-1----:R-:W-:Y:S05]  /*5810*/  @!P0 EXIT ;  /* 0x000000000000894d */ /* 0x002fea0003800000 */
[----:B------:R-:W-:Y:S01]  /*5820*/  BAR.SYNC.DEFER_BLOCKING 0x6, 0xa0 ;  /* 0x0182800000007b1d */ /* 0x000fe20000010000 */
[----:B------:R-:W-:Y:S01]  /*5830*/  IMAD.SHL.U32 R49, R61, 0x10, RZ ;  /* 0x000000103d317824 */ /* 0x000fe200078e00ff */
[----:B------:R-:W-:Y:S01]  /*5840*/  CS2R R58, SRZ ;  /* 0x00000000003a7805 */ /* 0x000fe2000001ff00 */
[----:B------:R-:W-:Y:S02]  /*5850*/  IMAD.SHL.U32 R5, R51, 0x200, RZ ;  /* 0x0000020033057824 */ /* 0x000fe400078e00ff */
[----:B------:R-:W-:Y:S01]  /*5860*/  IMAD.U32 R23, R61, 0x10000, RZ ;  /* 0x000100003d177824 */ /* 0x000fe200078e00ff */
[----:B------:R-:W-:Y:S01]  /*5870*/  UMOV UR43, 0x400 ;  /* 0x00000400002b7882 */ /* 0x000fe20000000000 */
[----:B------:R-:W-:Y:S01]  /*5880*/  LOP3.LUT R48, R49, 0x5b0, RZ, 0xc0, !PT ;  /* 0x000005b031307812 */ /* 0x000fe200078ec0ff */
[----:B------:R-:W-:Y:S01]  /*5890*/  ULEA UR43, UR47, UR43, 0x18 ;  /* 0x0000002b2f2b7291 */ /* 0x000fe2000f8ec0ff */
[----:B------:R-:W1:Y:S01]  /*58a0*/  LDC.64 R44, c[0x0][0x888] ;  /* 0x00022200ff2c7b82 */ /* 0x000e620000000a00 */
[----:B------:R-:W-:Y:S01]  /*58b0*/  IMAD.SHL.U32 R4, R61, 0x2, RZ ;  /* 0x000000023d047824 */ /* 0x000fe200078e00ff */
[----:B------:R-:W-:Y:S01]  /*58c0*/  LOP3.LUT R48, R48, 0x200, R5, 0xf8, !PT ;  /* 0x0000020030307812 */ /* 0x000fe200078ef805 */
[----:B------:R-:W-:Y:S01]  /*58d0*/  IMAD.SHL.U32 R5, R51, 0x200000, RZ ;  /* 0x0020000033057824 */ /* 0x000fe200078e00ff */
[C---:B------:R-:W-:Y:S01]  /*58e0*/  LOP3.LUT R6, R49.reuse, 0x40, RZ, 0xc0, !PT ;  /* 0x0000004031067812 */ /* 0x040fe200078ec0ff */
[----:B------:R-:W-:Y:S01]  /*58f0*/  UIADD3 UR4, UPT, UPT, UR43, 0x200, URZ ;  /* 0x000002002b047890 */ /* 0x000fe2000fffe0ff */
[----:B------:R-:W-:Y:S01]  /*5900*/  LOP3.LUT P0, RZ, R49, 0x40, RZ, 0xc0, !PT ;  /* 0x0000004031ff7812 */ /* 0x000fe2000780c0ff */
[----:B------:R-:W-:Y:S01]  /*5910*/  IMAD.MOV.U32 R60, RZ, RZ, 0x1 ;  /* 0x00000001ff3c7424 */ /* 0x000fe200078e00ff */
[----:B------:R-:W2:Y:S01]  /*5920*/  LDC.64 R46, c[0x0][0x890] ;  /* 0x00022400ff2e7b82 */ /* 0x000ea20000000a00 */
[----:B------:R-:W-:Y:S01]  /*5930*/  LOP3.LUT R5, R5, 0x200000, RZ, 0xc0, !PT ;  /* 0x0020000005057812 */ /* 0x000fe200078ec0ff */
[----:B------:R-:W-:Y:S01]  /*5940*/  IMAD.MOV.U32 R22, RZ, RZ, RZ ;  /* 0x000000ffff167224 */ /* 0x000fe200078e00ff */
[----:B------:R-:W-:Y:S01]  /*5950*/  LOP3.LUT R4, R6, 0x8, R4, 0xf8, !PT ;  /* 0x0000000806047812 */ /* 0x000fe200078ef804 */
[----:B------:R-:W-:Y:S01]  /*5960*/  IMAD.MOV.U32 R56, RZ, RZ, RZ ;  /* 0x000000ffff387224 */ /* 0x000fe200078e00ff */
[----:B------:R-:W-:Y:S01]  /*5970*/  LOP3.LUT R23, R5, 0x400000, R23, 0xf8, !PT ;  /* 0x0040000005177812 */ /* 0x000fe200078ef817 */
[----:B------:R-:W-:Y:S01]  /*5980*/  IMAD.U32 R53, RZ, RZ, UR4 ;  /* 0x00000004ff357e24 */ /* 0x000fe2000f8e00ff */
[----:B------:R-:W3:Y:S01]  /*5990*/  LDS R0, [UR43+0x150] ;  /* 0x0001502bff007984 */ /* 0x000ee20008000800 */
[----:B------:R-:W4:Y:S01]  /*59a0*/  LDC.64 R42, c[0x0][0x8b0] ;  /* 0x00022c00ff2a7b82 */ /* 0x000f220000000a00 */
[----:B------:R-:W-:Y:S01]  /*59b0*/  LOP3.LUT R48, R48, R4, RZ, 0xfc, !PT ;  /* 0x0000000430307212 */ /* 0x000fe200078efcff */
[----:B------:R-:W1:Y:S01]  /*59c0*/  LDCU UR60, c[0x0][0x370] ;  /* 0x00006e00ff3c77ac */ /* 0x000e620008000800 */
[----:B------:R-:W-:Y:S01]  /*59d0*/  LOP3.LUT R61, R61, 0x60, RZ, 0xc0, !PT ;  /* 0x000000603d3d7812 */ /* 0x000fe200078ec0ff */
[----:B------:R-:W1:Y:S04]  /*59e0*/  LDCU UR42, c[0x0][0xb0c] ;  /* 0x00016180ff2a77ac */ /* 0x000e680008000800 */
[----:B------:R-:W1:Y:S01]  /*59f0*/  LDC.64 R40, c[0x0][0x8a8] ;  /* 0x00022a00ff287b82 */ /* 0x000e620000000a00 */
[----:B------:R-:W1:Y:S01]  /*5a00*/  LDCU UR39, c[0x0][0xb30] ;  /* 0x00016600ff2777ac */ /* 0x000e620008000800 */
[----:B------:R-:W1:Y:S01]  /*5a10*/  LDCU.64 UR54, c[0x0][0x888] ;  /* 0x00011100ff3677ac */ /* 0x000e620008000a00 */
[----:B------:R-:W1:Y:S01]  /*5a20*/  LDCU.64 UR40, c[0x0][0xb28] ;  /* 0x00016500ff2877ac */ /* 0x000e620008000a00 */
[----:B------:R-:W1:Y:S01]  /*5a30*/  LDCU.128 UR56, c[0x0][0xb10] ;  /* 0x00016200ff3877ac */ /* 0x000e620008000c00 */
[----:B------:R-:W1:Y:S01]  /*5a40*/  LDCU UR53, c[0x0][0x374] ;  /* 0x00006e80ff3577ac */ /* 0x000e620008000800 */
[----:B------:R-:W-:Y:S01]  /*5a50*/  UMOV UR52, URZ ;  /* 0x000000ff00347c82 */ /* 0x000fe20008000000 */
[----:B------:R-:W-:Y:S01]  /*5a60*/  UMOV UR46, URZ ;  /* 0x000000ff002e7c82 */ /* 0x000fe20008000000 */
[----:B---3--:R-:W-:Y:S01]  /*5a70*/  IMAD.IADD R23, R0, 0x1, R23 ;  /* 0x0000000100177824 */ /* 0x008fe200078e0217 */
[----:B--2---:R-:W-:-:S07]  /*5a80*/  P2R R0, PR, RZ, 0x1 ;  /* 0x00000001ff007803 */ /* 0x004fce0000000000 */
.L_x_145:
[----:B------:R-:W-:Y:S02]  /*5a90*/  LEA R3, R56, UR43, 0x3 ;  /* 0x0000002b38037c11 */ /* 0x000fe4000f8e18ff */
[----:B------:R-:W-:Y:S02]  /*5aa0*/  SHF.L.U32 R0, R58, 0x1f, RZ ;  /* 0x0000001f3a007819 */ /* 0x000fe400000006ff */
[----:B-1----:R-:W-:Y:S02]  /*5ab0*/  LEA R4, R56, UR43, 0x4 ;  /* 0x0000002b38047c11 */ /* 0x002fe4000f8e20ff */
[----:B------:R-:W2:Y:S02]  /*5ac0*/  SYNCS.PHASECHK.TRANS64.TRYWAIT P0, [R3+URZ+0xa0], R0 ;  /* 0x0000a000030075a7 */ /* 0x000ea400080011ff */
[----:B--2---:R-:W-:Y:S05]  /*5ad0*/  @!P0 BRA `(.L_x_102) ;  /* 0x0000003c00bc8947 */ /* 0x004fea0003800000 */
.L_x_198:
[----:B------:R-:W3:Y:S01]  /*5ae0*/  LDS.128 R4, [R4+0x130] ;  /* 0x0001300004047984 */ /* 0x000ee20000000c00 */
[----:B------:R-:W-:Y:S01]  /*5af0*/  UISETP.GE.AND UP0, UPT, UR45, 0x1, UPT ;  /* 0x000000012d00788c */ /* 0x000fe2000bf06270 */
[----:B------:R-:W-:Y:S01]  /*5b00*/  @!PT LDS RZ, [RZ] ;  /* 0x00000000fffff984 */ /* 0x000fe20000000800 */
[----:B------:R-:W-:Y:S01]  /*5b10*/  @!PT LDS RZ, [RZ] ;  /* 0x00000000fffff984 */ /* 0x000fe20000000800 */
[----:B------:R-:W-:Y:S01]  /*5b20*/  @!PT LDS RZ, [RZ] ;  /* 0x00000000fffff984 */ /* 0x000fe20000000800 */
[----:B------:R-:W-:Y:S01]  /*5b30*/  @!PT LDS RZ, [RZ] ;  /* 0x00000000fffff984 */ /* 0x000fe20000000800 */
[----:B------:R1:W-:Y:S06]  /*5b40*/  MEMBAR.ALL.CTA ;  /* 0x0000000000007992 */ /* 0x0003ec0000008000 */
[----:B-1----:R-:W1:Y:S01]  /*5b50*/  FENCE.VIEW.ASYNC.S ;  /* 0x00000000000073c6 */ /* 0x002e620000000000 */
[----:B---3--:R-:W-:Y:S11]  /*5b60*/  LOP3.LUT P0, RZ, R6, 0x1, RZ, 0xc0, !PT ;  /* 0x0000000106ff7812 */ /* 0x008ff6000780c0ff */
[----:B------:R-:W-:Y:S02]  /*5b70*/  @!UPT UIADD3 URZ, UPT, UPT, URZ, URZ, URZ ;  /* 0x000000fffffff290 */ /* 0x000fe4000fffe0ff */
[----:B-1----:R-:W-:Y:S01]  /*5b80*/  VOTEU.ANY UP1, P0 ;  /* 0x0000000000ff7886 */ /* 0x002fe20000020100 */
[----:B------:R-:W-:Y:S01]  /*5b90*/  PLOP3.LUT P0, PT, PT, PT, UP1, 0x80, 0x8 ;  /* 0x000000000008781c */ /* 0x000fe20003f0f018 */
[----:B------:R-:W-:Y:S11]  /*5ba0*/  UP2UR UR62, UPR, URZ, 0x2 ;  /* 0x00000002ff3e7883 */ /* 0x000ff60008000000 */
[----:B------:R-:W-:Y:S01]  /*5bb0*/  @!UPT UIADD3 URZ, UPT, UPT, URZ, URZ, URZ ;  /* 0x000000fffffff290 */ /* 0x000fe2000fffe0ff */
[----:B--2---:R-:W-:Y:S02]  /*5bc0*/  @P0 SHF.R.U32.HI R0, RZ, 0x10, R5 ;  /* 0x00000010ff000819 */ /* 0x004fe40000011605 */
        /* <DEDUP_REMOVED lines=12> */
[----:B------:R-:W2:Y:S01]  /*5c90*/  LDCU UR12, c[0x0][0xb20] ;  /* 0x00016400ff0c77ac */ /* 0x000ea20008000800 */
[----:B------:R-:W-:Y:S02]  /*5ca0*/  UIMAD.WIDE.U32 UR4, UR53, UR59, URZ ;  /* 0x0000003b350472a5 */ /* 0x000fe4000f8e00ff */
[----:B------:R-:W-:Y:S02]  /*5cb0*/  UIMAD.WIDE.U32 UR6, UR60, UR56, URZ ;  /* 0x000000383c0672a5 */ /* 0x000fe4000f8e00ff */
[----:B------:R-:W-:Y:S02]  /*5cc0*/  UISETP.NE.AND UP0, UPT, UR58, 0x1, UPT ;  /* 0x000000013a00788c */ /* 0x000fe4000bf05270 */
[----:B------:R-:W-:Y:S02]  /*5cd0*/  UIMAD.WIDE.U32 UR8, UR37, UR59, URZ ;  /* 0x0000003b250872a5 */ /* 0x000fe4000f8e00ff */
[----:B------:R-:W-:Y:S02]  /*5ce0*/  UIMAD.WIDE.U32 UR10, UR38, UR56, URZ ;  /* 0x00000038260a72a5 */ /* 0x000fe4000f8e00ff */
[----:B------:R-:W-:Y:S02]  /*5cf0*/  UISETP.NE.AND UP1, UPT, UR42, 0x1, UPT ;  /* 0x000000012a00788c */ /* 0x000fe4000bf25270 */
[----:B------:R-:W-:Y:S01]  /*5d00*/  UISETP.NE.AND UP2, UPT, UR45, 0x1, UPT ;  /* 0x000000012d00788c */ /* 0x000fe2000bf45270 */
[----:B------:R-:W-:Y:S02]  /*5d10*/  UMOV UR4, UR5 ;  /* 0x0000000500047c82 */ /* 0x000fe40008000000 */
[----:B--2---:R-:W-:Y:S03]  /*5d20*/  USHF.R.U32.HI UR5, URZ, UR12, UR4 ;  /* 0x0000000cff057299 */ /* 0x004fe60008011604 */
[----:B------:R-:W-:Y:S02]  /*5d30*/  UMOV UR4, UR7 ;  /* 0x0000000700047c82 */ /* 0x000fe40008000000 */
[----:B------:R-:W-:Y:S02]  /*5d40*/  USHF.R.U32.HI UR7, URZ, UR57, UR4 ;  /* 0x00000039ff077299 */ /* 0x000fe40008011604 */
[----:B------:R-:W-:Y:S02]  /*5d50*/  USEL UR4, UR53, UR5, !UP0 ;  /* 0x0000000535047287 */ /* 0x000fe4000c000000 */
[----:B------:R-:W-:Y:S01]  /*5d60*/  USEL UR7, UR60, UR7, !UP1 ;  /* 0x000000073c077287 */ /* 0x000fe2000c800000 */
[----:B------:R-:W-:Y:S01]  /*5d70*/  UMOV UR5, UR9 ;  /* 0x0000000900057c82 */ /* 0x000fe20008000000 */
[----:B------:R-:W-:Y:S02]  /*5d80*/  UIMAD.WIDE.U32 UR8, UR4, UR40, URZ ;  /* 0x00000028040872a5 */ /* 0x000fe4000f8e00ff */
[----:B------:R-:W-:Y:S03]  /*5d90*/  USHF.R.U32.HI UR6, URZ, UR12, UR5 ;  /* 0x0000000cff067299 */ /* 0x000fe60008011605 */
[----:B------:R-:W-:Y:S01]  /*5da0*/  UMOV UR5, UR11 ;  /* 0x0000000b00057c82 */ /* 0x000fe20008000000 */
[----:B------:R-:W-:Y:S02]  /*5db0*/  UIMAD.WIDE.U32 UR10, UR7, UR40, URZ ;  /* 0x00000028070a72a5 */ /* 0x000fe4000f8e00ff */
[----:B------:R-:W-:Y:S02]  /*5dc0*/  USHF.R.U32.HI UR12, URZ, UR57, UR5 ;  /* 0x00000039ff0c7299 */ /* 0x000fe40008011605 */
[----:B------:R-:W-:Y:S01]  /*5dd0*/  USEL UR6, UR37, UR6, !UP0 ;  /* 0x0000000625067287 */ /* 0x000fe2000c000000 */
[----:B------:R-:W-:Y:S02]  /*5de0*/  UMOV UR5, UR9 ;  /* 0x0000000900057c82 */ /* 0x000fe40008000000 */
[----:B------:R-:W-:Y:S01]  /*5df0*/  UMOV UR10, UR11 ;  /* 0x0000000b000a7c82 */ /* 0x000fe20008000000 */
[----:B------:R-:W-:Y:S02]  /*5e00*/  @UP2 USHF.R.U32.HI UR4, URZ, UR41, UR5 ;  /* 0x00000029ff042299 */ /* 0x000fe40008011605 */
[----:B------:R-:W-:Y:S02]  /*5e10*/  @UP2 USHF.R.U32.HI UR7, URZ, UR41, UR10 ;  /* 0x00000029ff072299 */ /* 0x000fe4000801160a */
[----:B------:R-:W-:Y:S02]  /*5e20*/  UIMAD UR4, UR45, UR4, URZ ;  /* 0x000000042d0472a4 */ /* 0x000fe4000f8e02ff */
        /* <DEDUP_REMOVED lines=8> */
[----:B------:R-:W-:Y:S02]  /*5eb0*/  USEL UR11, UR6, UR4, !UP2 ;  /* 0x00000004060b7287 */ /* 0x000fe4000d000000 */
[----:B------:R-:W-:Y:S02]  /*5ec0*/  UIADD3 UR8, UPT, UPT, -UR5, URZ, URZ ;  /* 0x000000ff05087290 */ /* 0x000fe4000fffe1ff */
[----:B------:R-:W-:Y:S01]  /*5ed0*/  UIADD3 UR10, UPT, UPT, -UR11, URZ, URZ ;  /* 0x000000ff0b0a7290 */ /* 0x000fe2000fffe1ff */
[----:B------:R-:W-:Y:S01]  /*5ee0*/  @!UP0 UMOV UR4, UR9 ;  /* 0x0000000900048c82 */ /* 0x000fe20008000000 */
[----:B------:R-:W-:Y:S02]  /*5ef0*/  UIADD3 UR9, UPT, UPT, -UR6, URZ, URZ ;  /* 0x000000ff06097290 */ /* 0x000fe4000fffe1ff */
[----:B------:R-:W-:Y:S02]  /*5f00*/  @!UP0 USHF.R.U32.HI UR4, URZ, UR41, UR4 ;  /* 0x00000029ff048299 */ /* 0x000fe40008011604 */
[----:B------:R-:W-:Y:S02]  /*5f10*/  UIMAD UR10, UR45, UR10, UR6 ;  /* 0x0000000a2d0a72a4 */ /* 0x000fe4000f8e0206 */
[----:B------:R-:W-:Y:S04]  /*5f20*/  @!UP0 USEL UR4, UR5, UR4, !UP2 ;  /* 0x0000000405048287 */ /* 0x000fe8000d000000 */
[----:B------:R-:W-:Y:S02]  /*5f30*/  @!UP0 UIMAD UR10, UR7, UR10, UR4 ;  /* 0x0000000a070a82a4 */ /* 0x000fe4000f8e0204 */
[----:B------:R-:W-:Y:S02]  /*5f40*/  @!UP0 UIADD3 UR11, UPT, UPT, UR11, -UR4, URZ ;  /* 0x800000040b0b8290 */ /* 0x000fe4000fffe0ff */
[----:B------:R-:W-:Y:S02]  /*5f50*/  UIMAD UR7, UR42, UR8, UR38 ;  /* 0x000000082a0772a4 */ /* 0x000fe4000f8e0226 */
[----:B------:R-:W-:Y:S02]  /*5f60*/  @!UP0 UIMAD UR6, UR11, UR45, UR5 ;  /* 0x0000002d0b0682a4 */ /* 0x000fe4000f8e0205 */
[----:B------:R-:W-:Y:S01]  /*5f70*/  UIMAD UR4, UR58, UR9, UR37 ;  /* 0x000000093a0472a4 */ /* 0x000fe2000f8e0225 */
[----:B------:R-:W-:Y:S02]  /*5f80*/  @!UP0 UMOV UR5, UR10 ;  /* 0x0000000a00058c82 */ /* 0x000fe40008000000 */
[----:B------:R-:W-:Y:S02]  /*5f90*/  UIMAD UR38, UR5, UR42, UR7 ;  /* 0x0000002a052672a4 */ /* 0x000fe4000f8e0207 */
[----:B------:R-:W-:Y:S11]  /*5fa0*/  UIMAD UR37, UR6, UR58, UR4 ;  /* 0x0000003a062572a4 */ /* 0x000ff6000f8e0204 */
[----:B------:R-:W-:Y:S01]  /*5fb0*/  @!UPT UIADD3 URZ, UPT, UPT, URZ, URZ, URZ ;  /* 0x000000fffffff290 */ /* 0x000fe2000fffe0ff */
.L_x_103:
[----:B------:R-:W-:Y:S01]  /*5fc0*/  UISETP.NE.AND UP0, UPT, UR39, 0x1, UPT ;  /* 0x000000012700788c */ /* 0x000fe2000bf05270 */
[----:B------:R-:W-:Y:S01]  /*5fd0*/  LOP3.LUT P0, RZ, R53, 0x90, RZ, 0xc0, !PT ;  /* 0x0000009035ff7812 */ /* 0x000fe2000780c0ff */
[----:B------:R-:W-:Y:S01]  /*5fe0*/  USHF.L.U32 UR50, UR24, 0x6, URZ ;  /* 0x0000000618327899 */ /* 0x000fe200080006ff */
[----:B------:R-:W-:Y:S01]  /*5ff0*/  BSSY.RECONVERGENT B6, `(.L_x_104) ;  /* 0x0000034000067945 */ /* 0x000fe20003800200 */
[----:B------:R-:W-:Y:S01]  /*6000*/  USHF.L.U32 UR49, UR20, 0x7, URZ ;  /* 0x0000000714317899 */ /* 0x000fe200080006ff */
[----:B------:R-:W-:Y:S06]  /*6010*/  IADD3 R56, PT, PT, R56, 0x1, RZ ;  /* 0x0000000138387810 */ /* 0x000fec0007ffe0ff */
[----:B------:R-:W2:Y:S01]  /*6020*/  @!UP0 LDCU.128 UR12, c[0x0][0xb10] ;  /* 0x00016200ff0c87ac */ /* 0x000ea20008000c00 */
[----:B------:R-:W3:Y:S01]  /*6030*/  @!UP0 LDCU UR5, c[0x0][0xb0c] ;  /* 0x00016180ff0587ac */ /* 0x000ee20008000800 */
[----:B------:R-:W4:Y:S01]  /*6040*/  @!UP0 LDCU UR10, c[0x0][0xb20] ;  /* 0x00016400ff0a87ac */ /* 0x000f220008000800 */
[----:B--2---:R-:W-:Y:S02]  /*6050*/  UIMAD.WIDE.U32 UR8, UR38, UR12, URZ ;  /* 0x0000000c260872a5 */ /* 0x004fe4000f8e00ff */
[----:B------:R-:W-:Y:S02]  /*6060*/  UIMAD.WIDE.U32 UR6, UR37, UR15, URZ ;  /* 0x0000000f250672a5 */ /* 0x000fe4000f8e00ff */
[----:B------:R-:W-:Y:S03]  /*6070*/  @!UP0 UISETP.NE.AND UP1, UPT, UR14, 0x1, UPT ;  /* 0x000000010e00888c */ /* 0x000fe6000bf25270 */
[----:B------:R-:W-:Y:S01]  /*6080*/  @!UP0 UMOV UR4, UR9 ;  /* 0x0000000900048c82 */ /* 0x000fe20008000000 */
[----:B---3--:R-:W-:Y:S02]  /*6090*/  @!UP0 UISETP.NE.AND UP2, UPT, UR5, 0x1, UPT ;  /* 0x000000010500888c */ /* 0x008fe4000bf45270 */
[----:B------:R-:W-:Y:S01]  /*60a0*/  @!UP0 USHF.R.U32.HI UR4, URZ, UR13, UR4 ;  /* 0x0000000dff048299 */ /* 0x000fe20008011604 */
[----:B------:R-:W-:Y:S02]  /*60b0*/  @!UP0 UMOV UR6, UR7 ;  /* 0x0000000700068c82 */ /* 0x000fe40008000000 */
[----:B----4-:R-:W-:Y:S02]  /*60c0*/  @!UP0 USHF.R.U32.HI UR6, URZ, UR10, UR6 ;  /* 0x0000000aff068299 */ /* 0x010fe40008011606 */
[----:B------:R-:W-:Y:S02]  /*60d0*/  @!UP0 USEL UR7, UR38, UR4, !UP2 ;  /* 0x0000000426078287 */ /* 0x000fe4000d000000 */
[----:B------:R-:W-:Y:S04]  /*60e0*/  @!UP0 USEL UR6, UR37, UR6, !UP1 ;  /* 0x0000000625068287 */ /* 0x000fe8000c800000 */
[----:B------:R-:W-:Y:S02]  /*60f0*/  @!UP0 UIADD3 UR4, UPT, UPT, -UR7, UR6, URZ ;  /* 0x0000000607048290 */ /* 0x000fe4000fffe1ff */
[----:B------:R-:W-:Y:S02]  /*6100*/  @!UP0 UIADD3 UR6, UPT, UPT, UR7, -UR6, URZ ;  /* 0x8000000607068290 */ /* 0x000fe4000fffe0ff */
[----:B------:R-:W-:Y:S02]  /*6110*/  @!UP0 UIMAD UR38, UR4, UR5, UR38 ;  /* 0x00000005042682a4 */ /* 0x000fe4000f8e0226 */
[----:B------:R-:W-:Y:S01]  /*6120*/  @!UP0 UIMAD UR37, UR6, UR14, UR37 ;  /* 0x0000000e062582a4 */ /* 0x000fe2000f8e0225 */
[----:B------:R-:W-:Y:S11]  /*6130*/  @!P0 BRA `(.L_x_105) ;  /* 0x00000000007c8947 */ /* 0x000ff60003800000 */
[----:B------:R-:W2:Y:S01]  /*6140*/  LDCU.64 UR8, c[0x4][0x80] ;  /* 0x01001000ff0877ac */ /* 0x000ea20008000a00 */
[----:B------:R-:W-:Y:S01]  /*6150*/  MOV R2, 0x0 ;  /* 0x0000000000027802 */ /* 0x000fe20000000f00 */
[----:B------:R-:W-:Y:S02]  /*6160*/  HFMA2 R12, -RZ, RZ, 0, 5.9604644775390625e-08 ;  /* 0x00000001ff0c7431 */ /* 0x000fe400000001ff */
[----:B------:R-:W-:Y:S01]  /*6170*/  IMAD.MOV.U32 R8, RZ, RZ, 0x70 ;  /* 0x00000070ff087424 */ /* 0x000fe200078e00ff */
[----:B------:R3:W4:Y:S01]  /*6180*/  LDC.64 R14, c[0x4][R2] ;  /* 0x01000000020e7b82 */ /* 0x0007220000000a00 */
[----:B------:R-:W1:Y:S01]  /*6190*/  LDCU.64 UR6, c[0x4][0x88] ;  /* 0x01001100ff0677ac */ /* 0x000e620008000a00 */
[----:B------:R-:W-:Y:S01]  /*61a0*/  IMAD.MOV.U32 R13, RZ, RZ, RZ ;  /* 0x000000ffff0d7224 */ /* 0x000fe200078e00ff */
[----:B------:R-:W1:Y:S01]  /*61b0*/  LDCU.64 UR4, c[0x4][0x8] ;  /* 0x01000100ff0477ac */ /* 0x000e620008000a00 */
[----:B--2---:R-:W-:Y:S01]  /*61c0*/  MOV R5, UR9 ;  /* 0x0000000900057c02 */ /* 0x004fe20008000f00 */
[----:B------:R-:W-:Y:S01]  /*61d0*/  IMAD.U32 R4, RZ, RZ, UR8 ;  /* 0x00000008ff047e24 */ /* 0x000fe2000f8e00ff */
[----:B-1----:R-:W-:Y:S01]  /*61e0*/  MOV R7, UR7 ;  /* 0x0000000700077c02 */ /* 0x002fe20008000f00 */
[----:B------:R-:W-:Y:S01]  /*61f0*/  IMAD.U32 R6, RZ, RZ, UR6 ;  /* 0x00000006ff067e24 */ /* 0x000fe2000f8e00ff */
[----:B------:R-:W-:Y:S01]  /*6200*/  MOV R11, UR5 ;  /* 0x00000005000b7c02 */ /* 0x000fe20008000f00 */
[----:B------:R-:W-:Y:S02]  /*6210*/  IMAD.U32 R10, RZ, RZ, UR4 ;  /* 0x00000004ff0a7e24 */ /* 0x000fe4000f8e00ff */
[----:B------:R-:W-:Y:S07]  /*6220*/  LEPC R20, `(.L_x_106) ;  /* 0x000000001014794e */ /* 0x000fee0000000000 */
[----:B---345:R-:W-:Y:S05]  /*6230*/  CALL.ABS.NOINC R14 ;  /* 0x000000000e007343 */ /* 0x038fea0003c00000 */
.L_x_106:
[----:B------:R-:W1:Y:S01]  /*6240*/  LDCU.64 UR8, c[0x4][0x80] ;  /* 0x01001000ff0877ac */ /* 0x000e620008000a00 */
[----:B------:R-:W2:Y:S01]  /*6250*/  LDC.64 R2, c[0x4][R2] ;  /* 0x0100000002027b82 */ /* 0x000ea20000000a00 */
[----:B------:R-:W-:Y:S02]  /*6260*/  HFMA2 R12, -RZ, RZ, 0, 5.9604644775390625e-08 ;  /* 0x00000001ff0c7431 */ /* 0x000fe400000001ff */
[----:B------:R-:W-:Y:S02]  /*6270*/  IMAD.MOV.U32 R8, RZ, RZ, 0x70 ;  /* 0x00000070ff087424 */ /* 0x000fe400078e00ff */
[----:B------:R-:W-:Y:S01]  /*6280*/  IMAD.MOV.U32 R13, RZ, RZ, RZ ;  /* 0x000000ffff0d7224 */ /* 0x000fe200078e00ff */
[----:B------:R-:W3:Y:S01]  /*6290*/  LDCU.64 UR6, c[0x4][0x88] ;  /* 0x01001100ff0677ac */ /* 0x000ee20008000a00 */
[----:B------:R-:W4:Y:S01]  /*62a0*/  LDCU.64 UR4, c[0x4][0x8] ;  /* 0x01000100ff0477ac */ /* 0x000f220008000a00 */
[----:B-1----:R-:W-:Y:S02]  /*62b0*/  MOV R4, UR8 ;  /* 0x0000000800047c02 */ /* 0x002fe40008000f00 */
[----:B------:R-:W-:Y:S02]  /*62c0*/  MOV R5, UR9 ;  /* 0x0000000900057c02 */ /* 0x000fe40008000f00 */
[----:B---3--:R-:W-:Y:S01]  /*62d0*/  MOV R7, UR7 ;  /* 0x0000000700077c02 */ /* 0x008fe20008000f00 */
[----:B------:R-:W-:Y:S01]  /*62e0*/  IMAD.U32 R6, RZ, RZ, UR6 ;  /* 0x00000006ff067e24 */ /* 0x000fe2000f8e00ff */
[----:B----4-:R-:W-:Y:S01]  /*62f0*/  MOV R11, UR5 ;  /* 0x00000005000b7c02 */ /* 0x010fe20008000f00 */
[----:B------:R-:W-:Y:S02]  /*6300*/  IMAD.U32 R10, RZ, RZ, UR4 ;  /* 0x00000004ff0a7e24 */ /* 0x000fe4000f8e00ff */
[----:B------:R-:W-:Y:S07]  /*6310*/  LEPC R20, `(.L_x_105) ;  /* 0x000000001014794e */ /* 0x000fee0000000000 */
[----:B--2---:R-:W-:Y:S05]  /*6320*/  CALL.ABS.NOINC R2 ;  /* 0x0000000002007343 */ /* 0x004fea0003c00000 */
.L_x_105:
[----:B------:R-:W-:Y:S05]  /*6330*/  BSYNC.RECONVERGENT B6 ;  /* 0x0000000000067941 */ /* 0x000fea0003800200 */
.L_x_104:
[----:B------:R-:W-:Y:S02]  /*6340*/  ISETP.NE.U32.AND P0, PT, RZ, UR54, PT ;  /* 0x00000036ff007c0c */ /* 0x000fe4000bf05070 */
[C---:B------:R-:W-:Y:S02]  /*6350*/  ISETP.NE.U32.AND P1, PT, R46.reuse, RZ, PT ;  /* 0x000000ff2e00720c */ /* 0x040fe40003f25070 */
[----:B------:R-:W-:Y:S02]  /*6360*/  ISETP.NE.U32.AND P4, PT, R46, RZ, PT ;  /* 0x000000ff2e00720c */ /* 0x000fe40003f85070 */
[----:B------:R-:W-:Y:S02]  /*6370*/  ISETP.NE.AND.EX P0, PT, RZ, UR55, PT, P0 ;  /* 0x00000037ff007c0c */ /* 0x000fe4000bf05300 */
[C---:B------:R-:W-:Y:S02]  /*6380*/  ISETP.NE.AND.EX P1, PT, R47.reuse, RZ, PT, P1 ;  /* 0x000000ff2f00720c */ /* 0x040fe40003f25310 */
[----:B------:R-:W-:Y:S02]  /*6390*/  ISETP.NE.AND.EX P4, PT, R47, RZ, P0, P4 ;  /* 0x000000ff2f00720c */ /* 0x000fe40000785340 */
[----:B------:R-:W-:Y:S02]  /*63a0*/  ISETP.NE.U32.AND P5, PT, R42, RZ, PT ;  /* 0x000000ff2a00720c */ /* 0x000fe40003fa5070 */
[----:B------:R-:W-:Y:S02]  /*63b0*/  ISETP.NE.U32.AND P3, PT, RZ, UR54, PT ;  /* 0x00000036ff007c0c */ /* 0x000fe4000bf65070 */
[----:B------:R-:W-:Y:S02]  /*63c0*/  PLOP3.LUT P2, PT, PT, PT, PT, 0x8, 0x80 ;  /* 0x000000000080781c */ /* 0x000fe40003f4e170 */
[----:B------:R-:W-:Y:S02]  /*63d0*/  ISETP.NE.AND.EX P5, PT, R43, RZ, PT, P5 ;  /* 0x000000ff2b00720c */ /* 0x000fe40003fa5350 */
[----:B------:R-:W-:Y:S03]  /*63e0*/  ISETP.NE.AND.EX P3, PT, RZ, UR55, PT, P3 ;  /* 0x00000037ff007c0c */ /* 0x000fe6000bf65330 */
[----:B------:R-:W-:Y:S01]  /*63f0*/  @!P4 PLOP3.LUT P2, PT, P1, PT, PT, 0x80, 0x8 ;  /* 0x000000000008c81c */ /* 0x000fe20000f4f070 */
[----:B------:R-:W-:Y:S01]  /*6400*/  @!UPT UIADD3 URZ, UPT, UPT, URZ, URZ, URZ ;  /* 0x000000fffffff290 */ /* 0x000fe2000fffe0ff */
[----:B------:R-:W-:Y:S11]  /*6410*/  @!P1 BRA `(.L_x_107) ;  /* 0x0000000000309947 */ /* 0x000ff60003800000 */
[----:B------:R-:W-:Y:S01]  /*6420*/  ISETP.NE.U32.AND P0, PT, R44, RZ, PT ;  /* 0x000000ff2c00720c */ /* 0x000fe20003f05070 */
[----:B------:R-:W2:Y:S01]  /*6430*/  LDCU.64 UR4, c[0x0][0x358] ;  /* 0x00006b00ff0477ac */ /* 0x000ea20008000a00 */
[----:B------:R-:W-:Y:S02]  /*6440*/  IMAD.MOV.U32 R50, RZ, RZ, 0x1 ;  /* 0x00000001ff327424 */ /* 0x000fe400078e00ff */
[----:B------:R-:W-:Y:S11]  /*6450*/  ISETP.NE.AND.EX P0, PT, R45, RZ, PT, P0 ;  /* 0x000000ff2d00720c */ /* 0x000ff60003f05300 */
[----:B------:R-:W-:Y:S02]  /*6460*/  @!UPT UIADD3 URZ, UPT, UPT, URZ, URZ, URZ ;  /* 0x000000fffffff290 */ /* 0x000fe4000fffe0ff */
[----:B------:R-:W3:Y:S01]  /*6470*/  @P0 LDC.64 R2, c[0x0][0x888] ;  /* 0x00022200ff020b82 */ /* 0x000ee20000000a00 */
[----:B-1----:R-:W-:Y:S04]  /*6480*/  @P0 IMAD R0, R46, UR36, RZ ;  /* 0x000000242e000c24 */ /* 0x002fe8000f8e02ff */
[----:B---3--:R-:W-:Y:S04]  /*6490*/  @P0 IMAD.WIDE R2, R0, 0x4, R2 ;  /* 0x0000000400020825 */ /* 0x008fe800078e0202 */
[----:B------:R-:W-:Y:S01]  /*64a0*/  HFMA2 R0, -RZ, RZ, 0, 5.9604644775390625e-08 ;  /* 0x00000001ff007431 */ /* 0x000fe200000001ff */
[----:B--2--5:R2:W5:Y:S04]  /*64b0*/  @P0 LDG.E R27, desc[UR4][R2.64] ;  /* 0x00000004021b0981 */ /* 0x024568000c1e1900 */
[----:B------:R-:W-:Y:S01]  /*64c0*/  @!P0 PRMT R50, R0, 0x7610, R50 ;  /* 0x0000761000328816 */ /* 0x000fe20000000032 */
[----:B--2---:R-:W3:Y:S06]  /*64d0*/  @!P0 LDC R27, c[0x0][0x880] ;  /* 0x00022000ff1b8b82 */ /* 0x004eec0000000800 */
.L_x_107:
[----:B------:R-:W-:Y:S05]  /*64e0*/  @!P5 BRA `(.L_x_108) ;  /* 0x000000000024d947 */ /* 0x000fea0003800000 */
[----:B------:R-:W-:Y:S01]  /*64f0*/  ISETP.NE.U32.AND P0, PT, R40, RZ, PT ;  /* 0x000000ff2800720c */ /* 0x000fe20003f05070 */
[----:B------:R-:W2:Y:S03]  /*6500*/  LDCU.64 UR4, c[0x0][0x358] ;  /* 0x00006b00ff0477ac */ /* 0x000ea60008000a00 */
[----:B------:R-:W-:Y:S11]  /*6510*/  ISETP.NE.AND.EX P0, PT, R41, RZ, PT, P0 ;  /* 0x000000ff2900720c */ /* 0x000ff60003f05300 */
[----:B------:R-:W-:Y:S02]  /*6520*/  @!UPT UIADD3 URZ, UPT, UPT, URZ, URZ, URZ ;  /* 0x000000fffffff290 */ /* 0x000fe4000fffe0ff */
[----:B------:R-:W4:Y:S01]  /*6530*/  @P0 LDC.64 R2, c[0x0][0x8a8] ;  /* 0x00022a00ff020b82 */ /* 0x000f220000000a00 */
[----:B-1----:R-:W-:Y:S04]  /*6540*/  @P0 IMAD R0, R42, UR36, RZ ;  /* 0x000000242a000c24 */ /* 0x002fe8000f8e02ff */
[----:B----4-:R-:W-:Y:S05]  /*6550*/  @P0 IMAD.WIDE R2, R0, 0x4, R2 ;  /* 0x0000000400020825 */ /* 0x010fea00078e0202 */
[----:B--2--5:R2:W5:Y:S02]  /*6560*/  @P0 LDG.E R24, desc[UR4][R2.64] ;  /* 0x0000000402180981 */ /* 0x024564000c1e1900 */
[----:B--2---:R-:W4:Y:S02]  /*6570*/  @!P0 LDC R24, c[0x0][0x8a0] ;  /* 0x00022800ff188b82 */ /* 0x004f240000000800 */
.L_x_108:
[----:B---3-5:R-:W-:Y:S01]  /*6580*/  FSETP.NEU.AND P0, PT, R27, RZ, PT ;  /* 0x000000ff1b00720b */ /* 0x028fe20003f0d000 */
[----:B------:R-:W-:Y:S01]  /*6590*/  IMAD.SHL.U32 R57, R48, 0x2, RZ ;  /* 0x0000000230397824 */ /* 0x000fe200078e00ff */
[----:B------:R-:W-:Y:S01]  /*65a0*/  SEL R3, RZ, 0xffffffff, P3 ;  /* 0xffffffffff037807 */ /* 0x000fe20001800000 */
[----:B------:R-:W-:Y:S01]  /*65b0*/  BSSY B1, `(.L_x_109) ;  /* 0x0000033000017945 */ /* 0x000fe20003800000 */
[----:B------:R-:W-:Y:S01]  /*65c0*/  @!P4 LOP3.LUT P3, RZ, R50, 0xff, RZ, 0xc0, !PT ;  /* 0x000000ff32ffc812 */ /* 0x000fe2000786c0ff */
[----:B------:R-:W-:Y:S01]  /*65d0*/  IMAD.MOV.U32 R64, RZ, RZ, 0x1 ;  /* 0x00000001ff407424 */ /* 0x000fe200078e00ff */
[----:B-1----:R-:W-:Y:S01]  /*65e0*/  @!P4 SEL R0, RZ, 0xffffffff, P0 ;  /* 0xffffffffff00c807 */ /* 0x002fe20000000000 */
[----:B------:R-:W-:Y:S01]  /*65f0*/  IMAD R25, R22, 0x40, R23 ;  /* 0x0000004016197824 */ /* 0x000fe200078e0217 */
[----:B------:R-:W-:Y:S01]  /*6600*/  LOP3.LUT R60, R60, 0x1, RZ, 0x3c, !PT ;  /* 0x000000013c3c7812 */ /* 0x000fe200078e3cff */
[----:B------:R-:W-:Y:S01]  /*6610*/  IMAD.MOV.U32 R26, RZ, RZ, RZ ;  /* 0x000000ffff1a7224 */ /* 0x000fe200078e00ff */
[----:B------:R-:W-:Y:S02]  /*6620*/  @P2 SEL R0, R3, R0, !P3 ;  /* 0x0000000003002207 */ /* 0x000fe40005800000 */
[----:B------:R-:W-:Y:S02]  /*6630*/  CS2R R38, SRZ ;  /* 0x0000000000267805 */ /* 0x000fe4000001ff00 */
[----:B------:R-:W-:Y:S02]  /*6640*/  LEA R54, R22, UR43, 0x3 ;  /* 0x0000002b16367c11 */ /* 0x000fe4000f8e18ff */
[----:B------:R-:W-:Y:S02]  /*6650*/  CS2R R36, SRZ ;  /* 0x0000000000247805 */ /* 0x000fe4000001ff00 */
[----:B------:R-:W-:Y:S02]  /*6660*/  @!P4 LOP3.LUT R0, R0, 0x1, RZ, 0xc0, !PT ;  /* 0x000000010000c812 */ /* 0x000fe400078ec0ff */
[----:B------:R-:W-:Y:S02]  /*6670*/  CS2R R30, SRZ ;  /* 0x00000000001e7805 */ /* 0x000fe4000001ff00 */
[----:B------:R-:W-:Y:S02]  /*6680*/  SEL R2, RZ, 0xffffffff, P0 ;  /* 0xffffffffff027807 */ /* 0x000fe40000000000 */
[----:B------:R-:W-:Y:S02]  /*6690*/  CS2R R28, SRZ ;  /* 0x00000000001c7805 */ /* 0x000fe4000001ff00 */
[----:B------:R-:W-:Y:S01]  /*66a0*/  ISETP.NE.U32.OR P6, PT, R0, 0x1, P4 ;  /* 0x000000010000780c */ /* 0x000fe200027c5470 */
[----:B------:R-:W-:Y:S01]  /*66b0*/  VIADD R63, R57, UR43 ;  /* 0x0000002b393f7c36 */ /* 0x000fe20008000000 */
[----:B------:R-:W-:Y:S02]  /*66c0*/  LOP3.LUT P4, R55, R50, 0xff, RZ, 0xc0, !PT ;  /* 0x000000ff32377812 */ /* 0x000fe4000788c0ff */
[----:B------:R-:W-:Y:S02]  /*66d0*/  P2R R62, PR, RZ, 0x40 ;  /* 0x00000040ff3e7803 */ /* 0x000fe40000000000 */
[----:B------:R-:W-:Y:S04]  /*66e0*/  @P1 SEL R2, R3, R2, !P4 ;  /* 0x0000000203021207 */ /* 0x000fe80006000000 */
[----:B------:R-:W-:Y:S03]  /*66f0*/  LOP3.LUT R2, R2, 0x1, RZ, 0xc0, !PT ;  /* 0x0000000102027812 */ /* 0x000fe600078ec0ff */
[----:B------:R-:W-:Y:S02]  /*6700*/  @P6 SHF.L.U32 R0, R60, 0x1f, RZ ;  /* 0x0000001f3c006819 */ /* 0x000fe400000006ff */
[----:B------:R-:W-:Y:S02]  /*6710*/  ISETP.NE.U32.AND P5, PT, R2, 0x1, PT ;  /* 0x000000010200780c */ /* 0x000fe40003fa5070 */
[----:B------:R1:W2:Y:S02]  /*6720*/  @P6 SYNCS.PHASECHK.TRANS64.TRYWAIT P3, [UR43+0x50], R0 ;  /* 0x00005000ff0065a7 */ /* 0x0002a4000806112b */
[----:B------:R-:W-:Y:S02]  /*6730*/  P2R R65, PR, RZ, 0x20 ;  /* 0x00000020ff417803 */ /* 0x000fe40000000000 */
[----:B-1----:R-:W-:Y:S04]  /*6740*/  SHF.L.U32 R0, R59, 0x1f, RZ ;  /* 0x0000001f3b007819 */ /* 0x002fe800000006ff */
[----:B------:R1:W3:Y:S01]  /*6750*/  SYNCS.PHASECHK.TRANS64.TRYWAIT P2, [R54+URZ+0xc0], R0 ;  /* 0x0000c000360075a7 */ /* 0x0002e200080411ff */
[----:B--2---:R-:W-:Y:S01]  /*6760*/  @P6 SEL R64, RZ, 0x1, !P3 ;  /* 0x00000001ff406807 */ /* 0x004fe20005800000 */
[----:B-1----:R-:W-:Y:S06]  /*6770*/  @!P6 BRA `(.L_x_110) ;  /* 0x000000000058e947 */ /* 0x002fec0003800000 */
[----:B------:R-:W-:Y:S01]  /*6780*/  VIADD R2, R63, 0x200 ;  /* 0x000002003f027836 */ /* 0x000fe20000000000 */
[----:B------:R-:W-:Y:S01]  /*6790*/  LOP3.LUT P6, RZ, R49, 0x40, RZ, 0xc0, !PT ;  /* 0x0000004031ff7812 */ /* 0x000fe200078cc0ff */
[----:B------:R-:W-:Y:S01]  /*67a0*/  BSSY B0, `(.L_x_111) ;  /* 0x000000e000007945 */ /* 0x000fe20003800000 */
[----:B------:R-:W-:Y:S01]  /*67b0*/  ISETP.NE.AND P1, PT, R64, RZ, PT ;  /* 0x000000ff4000720c */ /* 0x000fe20003f25270 */
[----:B------:R-:W-:Y:S01]  /*67c0*/  @P5 VIADD R4, R63, 0x210 ;  /* 0x000002103f045836 */ /* 0x000fe20000000000 */
[----:B------:R-:W-:Y:S01]  /*67d0*/  PLOP3.LUT P0, PT, PT, PT, PT, 0x8, 0x80 ;  /* 0x000000000080781c */ /* 0x000fe20003f0e170 */
[----:B------:R-:W-:Y:S01]  /*67e0*/  IMAD.MOV.U32 R39, RZ, RZ, RZ ;  /* 0x000000ffff277224 */ /* 0x000fe200078e00ff */
[----:B------:R-:W-:Y:S02]  /*67f0*/  @P5 PLOP3.LUT P0, PT, P6, PT, PT, 0x80, 0x8 ;  /* 0x000000000008581c */ /* 0x000fe4000370f070 */
[----:B------:R-:W-:Y:S02]  /*6800*/  CS2R R36, SRZ ;  /* 0x0000000000247805 */ /* 0x000fe4000001ff00 */
[----:B------:R-:W-:Y:S02]  /*6810*/  CS2R R30, SRZ ;  /* 0x00000000001e7805 */ /* 0x000fe4000001ff00 */
[----:B------:R-:W-:Y:S07]  /*6820*/  CS2R R28, SRZ ;  /* 0x00000000001c7805 */ /* 0x000fee000001ff00 */
[----:B------:R-:W-:Y:S01]  /*6830*/  @P0 VIADD R4, R2, 0xfffffff0 ;  /* 0xfffffff002040836 */ /* 0x000fe20000000000 */
[----:B------:R-:W-:Y:S06]  /*6840*/  @P1 BRA `(.L_x_112) ;  /* 0x00000000000c1947 */ /* 0x000fec0003800000 */
[----:B------:R-:W-:Y:S04]  /*6850*/  SHF.L.U32 R3, R60, 0x1f, RZ ;  /* 0x0000001f3c037819 */ /* 0x000fe800000006ff */
[----:B------:R-:W1:Y:S02]  /*6860*/  SYNCS.PHASECHK.TRANS64.TRYWAIT P0, [UR43+0x50], R3 ;  /* 0x00005003ff0075a7 */ /* 0x000e64000800112b */
[----:B-1----:R-:W-:Y:S05]  /*6870*/  @!P0 BRA `(.L_x_113) ;  /* 0x0000003000688947 */ /* 0x002fea0003800000 */
.L_x_112:
[----:B------:R-:W-:Y:S05]  /*6880*/  BSYNC B0 ;  /* 0x0000000000007941 */ /* 0x000fea0003800000 */
.L_x_111:
[----:B------:R-:W-:Y:S01]  /*6890*/  ISETP.NE.AND P0, PT, R65, RZ, PT ;  /* 0x000000ff4100720c */ /* 0x000fe20003f05270 */
[----:B------:R-:W-:Y:S11]  /*68a0*/  HFMA2 R26, -RZ, RZ, 0, 5.9604644775390625e-08 ;  /* 0x00000001ff1a7431 */ /* 0x000ff600000001ff */
[----:B------:R-:W-:Y:S01]  /*68b0*/  @!UPT UIADD3 URZ, UPT, UPT, URZ, URZ, URZ ;  /* 0x000000fffffff290 */ /* 0x000fe2000fffe0ff */
[----:B------:R2:W1:Y:S04]  /*68c0*/  @P0 LDS.128 R36, [R4] ;  /* 0x0000000004240984 */ /* 0x0004680000000c00 */
[----:B------:R2:W1:Y:S02]  /*68d0*/  @P0 LDS.128 R28, [R57+UR43+0x200] ;  /* 0x0002002b391c0984 */ /* 0x0004640008000c00 */
.L_x_110:
[----:B------:R-:W-:Y:S05]  /*68e0*/  BSYNC B1 ;  /* 0x0000000000017941 */ /* 0x000fea0003800000 */
.L_x_109:
[----:B-1----:R-:W-:Y:S04]  /*68f0*/  SHF.R.U32.HI R2, RZ, 0x15, R25 ;  /* 0x00000015ff027819 */ /* 0x002fe80000011619 */
[----:B------:R-:W-:Y:S01]  /*6900*/  LOP3.LUT P0, RZ, R2, 0x3, R51, 0x48, !PT ;  /* 0x0000000302ff7812 */ /* 0x000fe20007804833 */
[----:B------:R-:W-:Y:S01]  /*6910*/  @!UPT UIADD3 URZ, UPT, UPT, URZ, URZ, URZ ;  /* 0x000000fffffff290 */ /* 0x000fe2000fffe0ff */
[----:B---3--:R-:W-:Y:S11]  /*6920*/  @P2 BRA `(.L_x_114) ;  /* 0x0000000000082947 */ /* 0x008ff60003800000 */
[----:B------:R-:W1:Y:S02]  /*6930*/  SYNCS.PHASECHK.TRANS64.TRYWAIT P1, [R54+URZ+0xc0], R0 ;  /* 0x0000c000360075a7 */ /* 0x000e6400080211ff */
[----:B-1----:R-:W-:Y:S05]  /*6940*/  @!P1 BRA `(.L_x_115) ;  /* 0x00000030004c9947 */ /* 0x002fea0003800000 */
.L_x_114:
[----:B------:R-:W-:Y:S05]  /*6950*/  @!P0 BRA `(.L_x_116) ;  /* 0x0000000000408947 */ /* 0x000fea0003800000 */
[----:B------:R-:W3:Y:S01]  /*6960*/  LDCU.64 UR8, c[0x4][0x70] ;  /* 0x01000e00ff0877ac */ /* 0x000ee20008000a00 */
[----:B------:R-:W-:Y:S01]  /*6970*/  MOV R3, 0x0 ;  /* 0x0000000000037802 */ /* 0x000fe20000000f00 */
[----:B------:R-:W-:Y:S02]  /*6980*/  HFMA2 R12, -RZ, RZ, 0, 5.9604644775390625e-08 ;  /* 0x00000001ff0c7431 */ /* 0x000fe400000001ff */
[----:B------:R-:W-:Y:S02]  /*6990*/  IMAD.MOV.U32 R8, RZ, RZ, 0x192 ;  /* 0x00000192ff087424 */ /* 0x000fe400078e00ff */
[----:B------:R-:W-:Y:S01]  /*69a0*/  IMAD.MOV.U32 R13, RZ, RZ, RZ ;  /* 0x000000ffff0d7224 */ /* 0x000fe200078e00ff */
[----:B------:R-:W5:Y:S01]  /*69b0*/  LDCU.64 UR6, c[0x4][0x78] ;  /* 0x01000f00ff0677ac */ /* 0x000f620008000a00 */
[----:B------:R-:W1:Y:S01]  /*69c0*/  LDC.64 R2, c[0x4][R3] ;  /* 0x0100000003027b82 */ /* 0x000e620000000a00 */
[----:B------:R-:W4:Y:S01]  /*69d0*/  LDCU.64 UR4, c[0x4][0x10] ;  /* 0x01000200ff0477ac */ /* 0x000f220008000a00 */
[----:B---3--:R-:W-:Y:S01]  /*69e0*/  MOV R5, UR9 ;  /* 0x0000000900057c02 */ /* 0x008fe20008000f00 */
[----:B--2---:R-:W-:Y:S01]  /*69f0*/  IMAD.U32 R4, RZ, RZ, UR8 ;  /* 0x00000008ff047e24 */ /* 0x004fe2000f8e00ff */
[----:B-----5:R-:W-:Y:S01]  /*6a00*/  MOV R7, UR7 ;  /* 0x0000000700077c02 */ /* 0x020fe20008000f00 */
[----:B------:R-:W-:Y:S01]  /*6a10*/  IMAD.U32 R6, RZ, RZ, UR6 ;  /* 0x00000006ff067e24 */ /* 0x000fe2000f8e00ff */
[----:B----4-:R-:W-:Y:S01]  /*6a20*/  MOV R11, UR5 ;  /* 0x00000005000b7c02 */ /* 0x010fe20008000f00 */
[----:B------:R-:W-:Y:S02]  /*6a30*/  IMAD.U32 R10, RZ, RZ, UR4 ;  /* 0x00000004ff0a7e24 */ /* 0x000fe4000f8e00ff */
[----:B------:R-:W-:Y:S07]  /*6a40*/  LEPC R20, `(.L_x_116) ;  /* 0x000000001014794e */ /* 0x000fee0000000000 */
[----:B-1----:R-:W-:Y:S05]  /*6a50*/  CALL.ABS.NOINC R2 ;  /* 0x0000000002007343 */ /* 0x002fea0003c00000 */
.L_x_116:
[----:B------:R-:W-:Y:S05]  /*6a60*/  WARPSYNC.ALL ;  /* 0x0000000000007948 */ /* 0x000fea0003800000 */
[----:B------:R-:W-:Y:S01]  /*6a70*/  R2UR UR4, R25 ;  /* 0x00000000190472ca */ /* 0x000fe200000e0000 */
[--C-:B------:R-:W-:Y:S01]  /*6a80*/  HADD2.F32 R3, -RZ, R28.reuse.H0_H0 ;  /* 0x2000001cff037230 */ /* 0x100fe20000004100 */
[----:B------:R-:W-:Y:S01]  /*6a90*/  MOV R66, 0x10 ;  /* 0x0000001000427802 */ /* 0x000fe20000000f00 */
[--C-:B------:R-:W-:Y:S01]  /*6aa0*/  HADD2.F32 R20, -RZ, R29.reuse.H0_H0 ;  /* 0x2000001dff147230 */ /* 0x100fe20000004100 */
[----:B------:R-:W-:Y:S01]  /*6ab0*/  LOP3.LUT P6, RZ, R49, 0x40, RZ, 0xc0, !PT ;  /* 0x0000004031ff7812 */ /* 0x000fe200078cc0ff */
[----:B------:R-:W-:Y:S01]  /*6ac0*/  HADD2.F32 R21, -RZ, R29.H1_H1 ;  /* 0x3000001dff157230 */ /* 0x000fe20000004100 */
[----:B------:R-:W-:Y:S01]  /*6ad0*/  ISETP.NE.AND P0, PT, R61, RZ, PT ;  /* 0x000000ff3d00720c */ /* 0x000fe20003f05270 */
[----:B------:R-:W-:Y:S01]  /*6ae0*/  BSSY.RECONVERGENT B0, `(.L_x_117) ;  /* 0x0000052000007945 */ /* 0x000fe20003800200 */
[----:B------:R-:W-:Y:S04]  /*6af0*/  SEL R66, R66, 0xfffffff0, !P6 ;  /* 0xfffffff042427807 */ /* 0x000fe80007000000 */
[----:B------:R-:W-:Y:S01]  /*6b00*/  IADD3 R63, PT, PT, R63, R66, RZ ;  /* 0x000000423f3f7210 */ /* 0x000fe20007ffe0ff */
[----:B--2---:R-:W1:Y:S02]  /*6b10*/  LDTM.x16 R4, tmem[UR4] ;  /* 0x00000004000479ee */ /* 0x004e640008240000 */
[C---:B-1--4-:R-:W-:Y:S01]  /*6b20*/  FMUL R0, R24.reuse, R4 ;  /* 0x0000000418007220 */ /* 0x052fe20000400000 */
[----:B------:R-:W-:Y:S02]  /*6b30*/  HADD2.F32 R4, -RZ, R28.H1_H1 ;  /* 0x3000001cff047230 */ /* 0x000fe40000004100 */
[C---:B------:R-:W-:Y:S01]  /*6b40*/  FMUL R2, R24.reuse, R5 ;  /* 0x0000000518027220 */ /* 0x040fe20000400000 */
[C---:B------:R-:W-:Y:S01]  /*6b50*/  FMUL R7, R24.reuse, R7 ;  /* 0x0000000718077220 */ /* 0x040fe20000400000 */
[C---:B------:R-:W-:Y:S01]  /*6b60*/  FFMA R0, R27.reuse, R3, R0 ;  /* 0x000000031b007223 */ /* 0x040fe20000000000 */
[C---:B------:R-:W-:Y:S01]  /*6b70*/  FMUL R3, R24.reuse, R6 ;  /* 0x0000000618037220 */ /* 0x040fe20000400000 */
[C---:B------:R-:W-:Y:S01]  /*6b80*/  FFMA R2, R27.reuse, R4, R2 ;  /* 0x000000041b027223 */ /* 0x040fe20000000002 */
[C---:B------:R-:W-:Y:S01]  /*6b90*/  FMUL R4, R24.reuse, R8 ;  /* 0x0000000818047220 */ /* 0x040fe20000400000 */
[C---:B------:R-:W-:Y:S01]  /*6ba0*/  FMUL R8, R24.reuse, R12 ;  /* 0x0000000c18087220 */ /* 0x040fe20000400000 */
[----:B------:R-:W-:Y:S01]  /*6bb0*/  FMUL R12, R24, R16 ;  /* 0x00000010180c7220 */ /* 0x000fe20000400000 */
[--C-:B------:R-:W-:Y:S01]  /*6bc0*/  HADD2.F32 R16, -RZ, R30.reuse.H0_H0 ;  /* 0x2000001eff107230 */ /* 0x100fe20000004100 */
[----:B------:R-:W-:Y:S01]  /*6bd0*/  F2FP.F16.F32.PACK_AB R32, R2, R0 ;  /* 0x000000000220723e */ /* 0x000fe200000000ff */
[----:B------:R-:W-:Y:S02]  /*6be0*/  HADD2.F32 R0, -RZ, R30.H1_H1 ;  /* 0x3000001eff007230 */ /* 0x000fe40000004100 */
[C---:B------:R-:W-:Y:S01]  /*6bf0*/  FMUL R5, R24.reuse, R9 ;  /* 0x0000000918057220 */ /* 0x040fe20000400000 */
[C---:B------:R-:W-:Y:S01]  /*6c00*/  FFMA R3, R27.reuse, R20, R3 ;  /* 0x000000141b037223 */ /* 0x040fe20000000003 */
[C---:B------:R-:W-:Y:S01]  /*6c10*/  FFMA R7, R27.reuse, R21, R7 ;  /* 0x000000151b077223 */ /* 0x040fe20000000007 */
[--C-:B------:R-:W-:Y:S02]  /*6c20*/  HADD2.F32 R2, -RZ, R31.reuse.H0_H0 ;  /* 0x2000001fff027230 */ /* 0x100fe40000004100 */
[C---:B------:R-:W-:Y:S01]  /*6c30*/  FFMA R4, R27.reuse, R16, R4 ;  /* 0x000000101b047223 */ /* 0x040fe20000000004 */
[C---:B------:R-:W-:Y:S01]  /*6c40*/  FMUL R6, R24.reuse, R10 ;  /* 0x0000000a18067220 */ /* 0x040fe20000400000 */
[C---:B------:R-:W-:Y:S01]  /*6c50*/  FFMA R5, R27.reuse, R0, R5 ;  /* 0x000000001b057223 */ /* 0x040fe20000000005 */
[----:B------:R-:W-:Y:S02]  /*6c60*/  HADD2.F32 R16, -RZ, R31.H1_H1 ;  /* 0x3000001fff107230 */ /* 0x000fe40000004100 */
[C---:B------:R-:W-:Y:S01]  /*6c70*/  FMUL R11, R24.reuse, R11 ;  /* 0x0000000b180b7220 */ /* 0x040fe20000400000 */
[--C-:B------:R-:W-:Y:S02]  /*6c80*/  HADD2.F32 R0, -RZ, R36.reuse.H0_H0 ;  /* 0x20000024ff007230 */ /* 0x100fe40000004100 */
[----:B------:R-:W-:Y:S01]  /*6c90*/  FFMA R6, R27, R2, R6 ;  /* 0x000000021b067223 */ /* 0x000fe20000000006 */
[----:B------:R-:W-:Y:S01]  /*6ca0*/  F2FP.F16.F32.PACK_AB R33, R7, R3 ;  /* 0x000000030721723e */ /* 0x000fe200000000ff */
[----:B------:R-:W-:Y:S02]  /*6cb0*/  HADD2.F32 R2, -RZ, R36.H1_H1 ;  /* 0x30000024ff027230 */ /* 0x000fe40000004100 */
[C---:B------:R-:W-:Y:S01]  /*6cc0*/  FFMA R11, R27.reuse, R16, R11 ;  /* 0x000000101b0b7223 */ /* 0x040fe2000000000b */
[C---:B------:R-:W-:Y:S01]  /*6cd0*/  FMUL R9, R24.reuse, R13 ;  /* 0x0000000d18097220 */ /* 0x040fe20000400000 */
[--C-:B------:R-:W-:Y:S02]  /*6ce0*/  HADD2.F32 R3, -RZ, R37.reuse.H0_H0 ;  /* 0x20000025ff037230 */ /* 0x100fe40000004100 */
[C---:B------:R-:W-:Y:S01]  /*6cf0*/  FFMA R8, R27.reuse, R0, R8 ;  /* 0x000000001b087223 */ /* 0x040fe20000000008 */
[C---:B------:R-:W-:Y:S01]  /*6d00*/  FMUL R10, R24.reuse, R14 ;  /* 0x0000000e180a7220 */ /* 0x040fe20000400000 */
[----:B------:R-:W-:Y:S02]  /*6d10*/  HADD2.F32 R0, -RZ, R37.H1_H1 ;  /* 0x30000025ff007230 */ /* 0x000fe40000004100 */
[C---:B------:R-:W-:Y:S01]  /*6d20*/  FMUL R15, R24.reuse, R15 ;  /* 0x0000000f180f7220 */ /* 0x040fe20000400000 */
[C---:B------:R-:W-:Y:S01]  /*6d30*/  FFMA R9, R27.reuse, R2, R9 ;  /* 0x000000021b097223 */ /* 0x040fe20000000009 */
[----:B------:R-:W-:Y:S01]  /*6d40*/  FFMA R10, R27, R3, R10 ;  /* 0x000000031b0a7223 */ /* 0x000fe2000000000a */
[--C-:B------:R-:W-:Y:S01]  /*6d50*/  HADD2.F32 R2, -RZ, R38.reuse.H0_H0 ;  /* 0x20000026ff027230 */ /* 0x100fe20000004100 */
[----:B------:R-:W-:Y:S01]  /*6d60*/  F2FP.F16.F32.PACK_AB R34, R5, R4 ;  /* 0x000000040522723e */ /* 0x000fe200000000ff */
[----:B------:R-:W-:Y:S02]  /*6d70*/  HADD2.F32 R3, -RZ, R38.H1_H1 ;  /* 0x30000026ff037230 */ /* 0x000fe40000004100 */
[----:B------:R-:W-:Y:S01]  /*6d80*/  FFMA R15, R27, R0, R15 ;  /* 0x000000001b0f7223 */ /* 0x000fe2000000000f */
[C---:B------:R-:W-:Y:S01]  /*6d90*/  FMUL R13, R24.reuse, R17 ;  /* 0x00000011180d7220 */ /* 0x040fe20000400000 */
[--C-:B------:R-:W-:Y:S02]  /*6da0*/  HADD2.F32 R4, -RZ, R39.reuse.H0_H0 ;  /* 0x20000027ff047230 */ /* 0x100fe40000004100 */
[C---:B------:R-:W-:Y:S01]  /*6db0*/  FMUL R14, R24.reuse, R18 ;  /* 0x00000012180e7220 */ /* 0x040fe20000400000 */
[----:B------:R-:W-:Y:S02]  /*6dc0*/  HADD2.F32 R0, -RZ, R39.H1_H1 ;  /* 0x30000027ff007230 */ /* 0x000fe40000004100 */
[----:B------:R-:W-:Y:S01]  /*6dd0*/  FMUL R19, R24, R19 ;  /* 0x0000001318137220 */ /* 0x000fe20000400000 */
[----:B------:R-:W-:Y:S01]  /*6de0*/  F2FP.F16.F32.PACK_AB R35, R11, R6 ;  /* 0x000000060b23723e */ /* 0x000fe200000000ff */
[C---:B------:R-:W-:Y:S01]  /*6df0*/  FFMA R12, R27.reuse, R2, R12 ;  /* 0x000000021b0c7223 */ /* 0x040fe2000000000c */
[C---:B------:R-:W-:Y:S01]  /*6e00*/  FFMA R13, R27.reuse, R3, R13 ;  /* 0x000000031b0d7223 */ /* 0x040fe2000000000d */
[C---:B------:R-:W-:Y:S01]  /*6e10*/  FFMA R14, R27.reuse, R4, R14 ;  /* 0x000000041b0e7223 */ /* 0x040fe2000000000e */
[----:B------:R-:W-:Y:S01]  /*6e20*/  FFMA R19, R27, R0, R19 ;  /* 0x000000001b137223 */ /* 0x000fe20000000013 */
[----:B------:R1:W-:Y:S01]  /*6e30*/  STS.128 [R57+UR43+0x200], R32 ;  /* 0x0002002039007988 */ /* 0x0003e20008000c2b */
[----:B------:R-:W-:Y:S02]  /*6e40*/  F2FP.F16.F32.PACK_AB R8, R9, R8 ;  /* 0x000000080908723e */ /* 0x000fe400000000ff */
[----:B------:R-:W-:Y:S02]  /*6e50*/  F2FP.F16.F32.PACK_AB R9, R15, R10 ;  /* 0x0000000a0f09723e */ /* 0x000fe400000000ff */
[----:B------:R-:W-:Y:S02]  /*6e60*/  F2FP.F16.F32.PACK_AB R10, R13, R12 ;  /* 0x0000000c0d0a723e */ /* 0x000fe400000000ff */
[----:B------:R-:W-:Y:S05]  /*6e70*/  F2FP.F16.F32.PACK_AB R11, R19, R14 ;  /* 0x0000000e130b723e */ /* 0x000fea00000000ff */
[----:B------:R1:W-:Y:S01]  /*6e80*/  STS.128 [R63+0x200], R8 ;  /* 0x000200083f007388 */ /* 0x0003e20000000c00 */
[----:B------:R-:W-:Y:S01]  /*6e90*/  @!PT LDS RZ, [RZ] ;  /* 0x00000000fffff984 */ /* 0x000fe20000000800 */
[----:B------:R-:W-:Y:S01]  /*6ea0*/  @!PT LDS RZ, [RZ] ;  /* 0x00000000fffff984 */ /* 0x000fe20000000800 */
[----:B------:R-:W-:Y:S01]  /*6eb0*/  @!PT LDS RZ, [RZ] ;  /* 0x00000000fffff984 */ /* 0x000fe20000000800 */
[----:B------:R-:W-:Y:S01]  /*6ec0*/  @!PT LDS RZ, [RZ] ;  /* 0x00000000fffff984 */ /* 0x000fe20000000800 */
[----:B------:R2:W-:Y:S07]  /*6ed0*/  MEMBAR.ALL.CTA ;  /* 0x0000000000007992 */ /* 0x0005ee0000008000 */
[----:B--2---:R-:W2:Y:S02]  /*6ee0*/  FENCE.VIEW.ASYNC.S ;  /* 0x00000000000073c6 */ /* 0x004ea40000000000 */
[----:B--2---:R-:W-:Y:S06]  /*6ef0*/  BAR.SYNC.DEFER_BLOCKING 0x1, 0x80 ;  /* 0x0042000000007b1d */ /* 0x004fec0000010000 */
[----:B------:R-:W-:Y:S05]  /*6f00*/  @P0 BRA `(.L_x_118) ;  /* 0x00000000003c0947 */ /* 0x000fea0003800000 */
[----:B------:R-:W2:Y:S01]  /*6f10*/  LDCU.64 UR6, c[0x0][0x348] ;  /* 0x00006900ff0677ac */ /* 0x000ea20008000a00 */
[----:B------:R-:W-:Y:S01]  /*6f20*/  UIADD3 UR4, UPT, UPT, UR43, 0x200, URZ ;  /* 0x000002002b047890 */ /* 0x000fe2000fffe0ff */
[----:B------:R-:W-:Y:S01]  /*6f30*/  UMOV UR51, UR36 ;  /* 0x0000002400337c82 */ /* 0x000fe20008000000 */
[----:B------:R-:W-:Y:S02]  /*6f40*/  UIADD3 UR9, UPT, UPT, UR49, 0x40, URZ ;  /* 0x0000004031097890 */ /* 0x000fe4000fffe0ff */
[----:B------:R-:W-:Y:S02]  /*6f50*/  UIADD3 UR8, UPT, UPT, UR43, 0xa00, URZ ;  /* 0x00000a002b087890 */ /* 0x000fe4000fffe0ff */
[----:B------:R-:W-:Y:S01]  /*6f60*/  MOV R53, UR4 ;  /* 0x0000000400357c02 */ /* 0x000fe20008000f00 */
[----:B------:R-:W-:Y:S01]  /*6f70*/  UMOV UR10, UR50 ;  /* 0x00000032000a7c82 */ /* 0x000fe20008000000 */
[----:B------:R-:W-:Y:S02]  /*6f80*/  UMOV UR11, UR36 ;  /* 0x00000024000b7c82 */ /* 0x000fe40008000000 */
[----:B------:R-:W-:Y:S01]  /*6f90*/  R2UR UR48, R53 ;  /* 0x00000000353072ca */ /* 0x000fe200000e0000 */
[----:B--2---:R-:W-:Y:S04]  /*6fa0*/  UIADD3 UR4, UP0, UPT, UR6, 0x680, URZ ;  /* 0x0000068006047890 */ /* 0x004fe8000ff1e0ff */
[----:B------:R-:W-:Y:S09]  /*6fb0*/  UIADD3.X UR5, UPT, UPT, URZ, UR7, URZ, UP0, !UPT ;  /* 0x00000007ff057290 */ /* 0x000ff200087fe4ff */
[----:B------:R2:W-:Y:S01]  /*6fc0*/  UTMASTG.3D [UR48], [UR4] ;  /* 0x00000030040073b5 */ /* 0x0005e20008010000 */
[----:B------:R2:W-:Y:S01]  /*6fd0*/  UTMASTG.3D [UR8], [UR4] ;  /* 0x00000008040073b5 */ /* 0x0005e20008010000 */
[----:B------:R0:W-:Y:S01]  /*6fe0*/  UTMACMDFLUSH ;  /* 0x00000000000079b7 */ /* 0x0001e20000000000 */
[----:B--2---:R-:W-:Y:S04]  /*6ff0*/  DEPBAR.LE SB0, 0x1 ;  /* 0x000080400000791a */ /* 0x004fe80000000000 */
.L_x_118:
[----:B------:R-:W-:Y:S05]  /*7000*/  BSYNC.RECONVERGENT B0 ;  /* 0x0000000000007941 */ /* 0x000fea0003800200 */
.L_x_117:
[----:B------:R-:W-:Y:S01]  /*7010*/  BAR.SYNC.DEFER_BLOCKING 0x1, 0x80 ;  /* 0x0042000000007b1d */ /* 0x000fe20000010000 */
[----:B------:R-:W-:Y:S01]  /*7020*/  ISETP.NE.AND P1, PT, R62, RZ, PT ;  /* 0x000000ff3e00720c */ /* 0x000fe20003f25270 */
[----:B------:R-:W-:Y:S01]  /*7030*/  UISETP.NE.AND UP0, UPT, UR52, URZ, UPT ;  /* 0x000000ff3400728c */ /* 0x000fe2000bf05270 */
[----:B------:R-:W-:Y:S11]  /*7040*/  LEA R2, R26, UR43, 0x3 ;  /* 0x0000002b1a027c11 */ /* 0x000ff6000f8e18ff */
[----:B------:R-:W-:Y:S01]  /*7050*/  @P1 SHF.L.U32 R3, R60, 0x1f, RZ ;  /* 0x0000001f3c031819 */ /* 0x000fe200000006ff */
[----:B------:R-:W-:Y:S06]  /*7060*/  BRA.U !UP0, `(.L_x_119) ;  /* 0x0000000108247547 */ /* 0x000fec000b800000 */
[----:B------:R-:W-:Y:S01]  /*7070*/  IMAD.U32 R4, RZ, RZ, UR46 ;  /* 0x0000002eff047e24 */ /* 0x000fe2000f8e00ff */
[----:B------:R-:W-:Y:S01]  /*7080*/  MOV R0, UR47 ;  /* 0x0000002f00007c02 */ /* 0x000fe20008000f00 */
[----:B------:R-:W-:Y:S03]  /*7090*/  UIADD3 UR4, UPT, UPT, UR46, 0x1, URZ ;  /* 0x000000012e047890 */ /* 0x000fe6000fffe0ff */
[----:B------:R-:W-:Y:S01]  /*70a0*/  @P1 LEA R4, R4, UR43, 0x3 ;  /* 0x0000002b04041c11 */ /* 0x000fe2000f8e18ff */
[----:B------:R-:W-:Y:S04]  /*70b0*/  UISETP.NE.AND UP0, UPT, UR4, 0x4, UPT ;  /* 0x000000040400788c */ /* 0x000fe8000bf05270 */
[----:B------:R-:W-:Y:S01]  /*70c0*/  @P1 VIADD R4, R4, 0x70 ;  /* 0x0000007004041836 */ /* 0x000fe20000000000 */
[----:B------:R-:W-:Y:S04]  /*70d0*/  USEL UR46, UR4, URZ, UP0 ;  /* 0x000000ff042e7287 */ /* 0x000fe80008000000 */
[----:B------:R-:W-:Y:S04]  /*70e0*/  @P1 PRMT R0, R0, 0x654, R4 ;  /* 0x0000065400001816 */ /* 0x000fe80000000004 */
[----:B------:R2:W-:Y:S04]  /*70f0*/  @P1 SYNCS.ARRIVE.TRANS64.RED.A1T0 RZ, [R0+URZ], RZ ;  /* 0x000000ff00ff19a7 */ /* 0x0005e800081004ff */
.L_x_119:
[----:B------:R-:W3:Y:S01]  /*7100*/  @P1 SYNCS.PHASECHK.TRANS64.TRYWAIT P0, [R2+URZ+0x50], R3 ;  /* 0x00005003020015a7 */ /* 0x000ee200080011ff */
[----:B------:R-:W-:Y:S01]  /*7110*/  BSSY B1, `(.L_x_120) ;  /* 0x0000012000017945 */ /* 0x000fe20003800000 */
[----:B---3--:R-:W-:Y:S03]  /*7120*/  @P1 SEL R64, RZ, 0x1, !P0 ;  /* 0x00000001ff401807 */ /* 0x008fe60004000000 */
[----:B------:R-:W-:Y:S05]  /*7130*/  @!P1 BRA `(.L_x_121) ;  /* 0x00000000003c9947 */ /* 0x000fea0003800000 */
[----:B------:R-:W-:Y:S01]  /*7140*/  ISETP.NE.AND P1, PT, R65, RZ, PT ;  /* 0x000000ff4100720c */ /* 0x000fe20003f25270 */
[----:B------:R-:W-:Y:S01]  /*7150*/  BSSY B0, `(.L_x_122) ;  /* 0x0000009000007945 */ /* 0x000fe20003800000 */
[----:B------:R-:W-:Y:S11]  /*7160*/  ISETP.NE.AND P0, PT, R64, RZ, PT ;  /* 0x000000ff4000720c */ /* 0x000ff60003f05270 */
[----:B------:R-:W-:Y:S05]  /*7170*/  @P1 IMAD R4, R26, 0x1000, R57 ;  /* 0x000010001a041824 */ /* 0x000fea00078e0239 */
[----:B------:R-:W-:Y:S05]  /*7180*/  @P1 IADD3 R3, PT, PT, R4, UR43, RZ ;  /* 0x0000002b04031c10 */ /* 0x000fea000fffe0ff */
[----:B------:R-:W-:Y:S01]  /*7190*/  @P1 IMAD.IADD R3, R66, 0x1, R3 ;  /* 0x0000000142031824 */ /* 0x000fe200078e0203 */
[----:B------:R-:W-:Y:S06]  /*71a0*/  @P0 BRA `(.L_x_123) ;  /* 0x00000000000c0947 */ /* 0x000fec0003800000 */
[----:B--2---:R-:W-:Y:S04]  /*71b0*/  SHF.L.U32 R0, R60, 0x1f, RZ ;  /* 0x0000001f3c007819 */ /* 0x004fe800000006ff */
[----:B------:R-:W2:Y:S02]  /*71c0*/  SYNCS.PHASECHK.TRANS64.TRYWAIT P0, [R2+URZ+0x50], R0 ;  /* 0x00005000020075a7 */ /* 0x000ea400080011ff */
[----:B--2---:R-:W-:Y:S05]  /*71d0*/  @!P0 BRA `(.L_x_124) ;  /* 0x00000028003c8947 */ /* 0x004fea0003800000 */
.L_x_123:
[----:B------:R-:W-:Y:S05]  /*71e0*/  BSYNC B0 ;  /* 0x0000000000007941 */ /* 0x000fea0003800000 */
.L_x_122:
[----:B------:R-:W-:Y:S02]  /*71f0*/  ISETP.NE.AND P0, PT, R65, RZ, PT ;  /* 0x000000ff4100720c */ /* 0x000fe40003f05270 */
[----:B------:R-:W-:Y:S11]  /*7200*/  IADD3 R26, PT, PT, R26, 0x1, RZ ;  /* 0x000000011a1a7810 */ /* 0x000ff60007ffe0ff */
[----:B------:R3:W4:Y:S04]  /*7210*/  @P0 LDS.128 R28, [R4+UR43+0x200] ;  /* 0x0002002b041c0984 */ /* 0x0007280008000c00 */
[----:B------:R3:W1:Y:S02]  /*7220*/  @P0 LDS.128 R36, [R3+0x200] ;  /* 0x0002000003240984 */ /* 0x0006640000000c00 */
.L_x_121:
[----:B------:R-:W-:Y:S05]  /*7230*/  BSYNC B1 ;  /* 0x0000000000017941 */ /* 0x000fea0003800000 */
.L_x_120:
[----:B--2---:R-:W-:Y:S05]  /*7240*/  VIADD R0, R25, 0x10 ;  /* 0x0000001019007836 */ /* 0x004fea0000000000 */
[----:B------:R-:W-:Y:S04]  /*7250*/  SHF.R.U32.HI R0, RZ, 0x15, R0 ;  /* 0x00000015ff007819 */ /* 0x000fe80000011600 */
[----:B------:R-:W-:Y:S11]  /*7260*/  LOP3.LUT P0, RZ, R0, 0x3, R51, 0x48, !PT ;  /* 0x0000000300ff7812 */ /* 0x000ff60007804833 */
[----:B------:R-:W-:Y:S02]  /*7270*/  @!UPT UIADD3 URZ, UPT, UPT, URZ, URZ, URZ ;  /* 0x000000fffffff290 */ /* 0x000fe4000fffe0ff */
[----:B------:R-:W-:Y:S05]  /*7280*/  @!P0 BRA `(.L_x_125) ;  /* 0x0000000000408947 */ /* 0x000fea0003800000 */
[----:B------:R-:W2:Y:S01]  /*7290*/  LDCU.64 UR8, c[0x4][0x70] ;  /* 0x01000e00ff0877ac */ /* 0x000ea20008000a00 */
[----:B---3--:R-:W-:Y:S01]  /*72a0*/  MOV R3, 0x0 ;  /* 0x0000000000037802 */ /* 0x008fe20000000f00 */
[----:B------:R-:W-:Y:S02]  /*72b0*/  HFMA2 R12, -RZ, RZ, 0, 5.9604644775390625e-08 ;  /* 0x00000001ff0c7431 */ /* 0x000fe400000001ff */
[----:B-1----:R-:W-:Y:S02]  /*72c0*/  IMAD.MOV.U32 R8, RZ, RZ, 0x192 ;  /* 0x00000192ff087424 */ /* 0x002fe400078e00ff */
[----:B------:R-:W-:Y:S01]  /*72d0*/  IMAD.MOV.U32 R13, RZ, RZ, RZ ;  /* 0x000000ffff0d7224 */ /* 0x000fe200078e00ff */
[----:B------:R-:W1:Y:S01]  /*72e0*/  LDCU.64 UR6, c[0x4][0x78] ;  /* 0x01000f00ff0677ac */ /* 0x000e620008000a00 */
[----:B------:R-:W3:Y:S01]  /*72f0*/  LDC.64 R2, c[0x4][R3] ;  /* 0x0100000003027b82 */ /* 0x000ee20000000a00 */
[----:B------:R-:W5:Y:S01]  /*7300*/  LDCU.64 UR4, c[0x4][0x10] ;  /* 0x01000200ff0477ac */ /* 0x000f620008000a00 */
[----:B--2---:R-:W-:Y:S01]  /*7310*/  MOV R5, UR9 ;  /* 0x0000000900057c02 */ /* 0x004fe20008000f00 */
[----:B------:R-:W-:Y:S01]  /*7320*/  IMAD.U32 R4, RZ, RZ, UR8 ;  /* 0x00000008ff047e24 */ /* 0x000fe2000f8e00ff */
[----:B-1----:R-:W-:Y:S01]  /*7330*/  MOV R7, UR7 ;  /* 0x0000000700077c02 */ /* 0x002fe20008000f00 */
[----:B------:R-:W-:Y:S01]  /*7340*/  IMAD.U32 R6, RZ, RZ, UR6 ;  /* 0x00000006ff067e24 */ /* 0x000fe2000f8e00ff */
[----:B-----5:R-:W-:Y:S01]  /*7350*/  MOV R11, UR5 ;  /* 0x00000005000b7c02 */ /* 0x020fe20008000f00 */
[----:B------:R-:W-:Y:S02]  /*7360*/  IMAD.U32 R10, RZ, RZ, UR4 ;  /* 0x00000004ff0a7e24 */ /* 0x000fe4000f8e00ff */
[----:B------:R-:W-:Y:S07]  /*7370*/  LEPC R20, `(.L_x_125) ;  /* 0x000000001014794e */ /* 0x000fee0000000000 */
[----:B---34-:R-:W-:Y:S05]  /*7380*/  CALL.ABS.NOINC R2 ;  /* 0x0000000002007343 */ /* 0x018fea0003c00000 */
.L_x_125:
[----:B------:R-:W-:Y:S01]  /*7390*/  ISETP.NE.AND P6, PT, R62, RZ, PT ;  /* 0x000000ff3e00720c */ /* 0x000fe20003fc5270 */
[----:B------:R-:W-:Y:S05]  /*73a0*/  WARPSYNC.ALL ;  /* 0x0000000000007948 */ /* 0x000fea0003800000 */
[----:B------:R-:W-:Y:S01]  /*73b0*/  R2UR UR4, R25 ;  /* 0x00000000190472ca */ /* 0x000fe200000e0000 */
[----:B---34-:R-:W-:Y:S01]  /*73c0*/  HADD2.F32 R3, -RZ, R28.H0_H0 ;  /* 0x2000001cff037230 */ /* 0x018fe20000004100 */
[----:B------:R-:W-:Y:S01]  /*73d0*/  ISETP.NE.AND P0, PT, R61, RZ, PT ;  /* 0x000000ff3d00720c */ /* 0x000fe20003f05270 */
[----:B------:R-:W-:Y:S01]  /*73e0*/  HADD2.F32 R20, -RZ, R30.H0_H0 ;  /* 0x2000001eff147230 */ /* 0x000fe20000004100 */
[----:B------:R-:W-:Y:S09]  /*73f0*/  BSSY.RECONVERGENT B0, `(.L_x_126) ;  /* 0x0000058000007945 */ /* 0x000ff20003800200 */
[----:B-1----:R-:W1:Y:S02]  /*7400*/  LDTM.x16 R4, tmem[UR4+0x10] ;  /* 0x00001004000479ee */ /* 0x002e640008240000 */
[C---:B-1----:R-:W-:Y:S01]  /*7410*/  FMUL R0, R24.reuse, R4 ;  /* 0x0000000418007220 */ /* 0x042fe20000400000 */
[----:B------:R-:W-:Y:S02]  /*7420*/  HADD2.F32 R4, -RZ, R28.H1_H1 ;  /* 0x3000001cff047230 */ /* 0x000fe40000004100 */
[C---:B------:R-:W-:Y:S01]  /*7430*/  FMUL R2, R24.reuse, R5 ;  /* 0x0000000518027220 */ /* 0x040fe20000400000 */
[--C-:B------:R-:W-:Y:S02]  /*7440*/  HADD2.F32 R5, -RZ, R29.reuse.H0_H0 ;  /* 0x2000001dff057230 */ /* 0x100fe40000004100 */
[C---:B------:R-:W-:Y:S01]  /*7450*/  FFMA R0, R27.reuse, R3, R0 ;  /* 0x000000031b007223 */ /* 0x040fe20000000000 */
[C---:B------:R-:W-:Y:S01]  /*7460*/  FMUL R3, R24.reuse, R6 ;  /* 0x0000000618037220 */ /* 0x040fe20000400000 */
[----:B------:R-:W-:Y:S02]  /*7470*/  HADD2.F32 R6, -RZ, R29.H1_H1 ;  /* 0x3000001dff067230 */ /* 0x000fe40000004100 */
[C---:B------:R-:W-:Y:S01]  /*7480*/  FFMA R2, R27.reuse, R4, R2 ;  /* 0x000000041b027223 */ /* 0x040fe20000000002 */
[C---:B------:R-:W-:Y:S01]  /*7490*/  FMUL R7, R24.reuse, R7 ;  /* 0x0000000718077220 */ /* 0x040fe20000400000 */
[C---:B------:R-:W-:Y:S01]  /*74a0*/  FFMA R3, R27.reuse, R5, R3 ;  /* 0x000000051b037223 */ /* 0x040fe20000000003 */
[C---:B------:R-:W-:Y:S01]  /*74b0*/  FMUL R4, R24.reuse, R8 ;  /* 0x0000000818047220 */ /* 0x040fe20000400000 */
[----:B------:R-:W-:Y:S01]  /*74c0*/  FMUL R5, R24, R9 ;  /* 0x0000000918057220 */ /* 0x000fe20000400000 */
[----:B------:R-:W-:Y:S01]  /*74d0*/  F2FP.F16.F32.PACK_AB R32, R2, R0 ;  /* 0x000000000220723e */ /* 0x000fe200000000ff */
[C---:B------:R-:W-:Y:S01]  /*74e0*/  FFMA R7, R27.reuse, R6, R7 ;  /* 0x000000061b077223 */ /* 0x040fe20000000007 */
[----:B------:R-:W-:Y:S02]  /*74f0*/  HADD2.F32 R0, -RZ, R30.H1_H1 ;  /* 0x3000001eff007230 */ /* 0x000fe40000004100 */
[----:B------:R-:W-:Y:S01]  /*7500*/  FFMA R4, R27, R20, R4 ;  /* 0x000000141b047223 */ /* 0x000fe20000000004 */
[--C-:B------:R-:W-:Y:S02]  /*7510*/  HADD2.F32 R2, -RZ, R31.reuse.H0_H0 ;  /* 0x2000001fff027230 */ /* 0x100fe40000004100 */
[C---:B------:R-:W-:Y:S01]  /*7520*/  FMUL R6, R24.reuse, R10 ;  /* 0x0000000a18067220 */ /* 0x040fe20000400000 */
[----:B------:R-:W-:Y:S01]  /*7530*/  F2FP.F16.F32.PACK_AB R33, R7, R3 ;  /* 0x000000030721723e */ /* 0x000fe200000000ff */
[----:B------:R-:W-:Y:S02]  /*7540*/  HADD2.F32 R3, -RZ, R31.H1_H1 ;  /* 0x3000001fff037230 */ /* 0x000fe40000004100 */
[C---:B------:R-:W-:Y:S01]  /*7550*/  FFMA R5, R27.reuse, R0, R5 ;  /* 0x000000001b057223 */ /* 0x040fe20000000005 */
[C---:B------:R-:W-:Y:S01]  /*7560*/  FMUL R11, R24.reuse, R11 ;  /* 0x0000000b180b7220 */ /* 0x040fe20000400000 */
[--C-:B------:R-:W-:Y:S02]  /*7570*/  HADD2.F32 R7, -RZ, R36.reuse.H0_H0 ;  /* 0x20000024ff077230 */ /* 0x100fe40000004100 */
[C---:B------:R-:W-:Y:S01]  /*7580*/  FMUL R8, R24.reuse, R12 ;  /* 0x0000000c18087220 */ /* 0x040fe20000400000 */
[----:B------:R-:W-:Y:S02]  /*7590*/  HADD2.F32 R0, -RZ, R36.H1_H1 ;  /* 0x30000024ff007230 */ /* 0x000fe40000004100 */
[C---:B------:R-:W-:Y:S01]  /*75a0*/  FMUL R9, R24.reuse, R13 ;  /* 0x0000000d18097220 */ /* 0x040fe20000400000 */
[C---:B------:R-:W-:Y:S01]  /*75b0*/  FFMA R6, R27.reuse, R2, R6 ;  /* 0x000000021b067223 */ /* 0x040fe20000000006 */
[C---:B------:R-:W-:Y:S01]  /*75c0*/  FFMA R11, R27.reuse, R3, R11 ;  /* 0x000000031b0b7223 */ /* 0x040fe2000000000b */
[C---:B------:R-:W-:Y:S01]  /*75d0*/  FFMA R8, R27.reuse, R7, R8 ;  /* 0x000000071b087223 */ /* 0x040fe20000000008 */
[C---:B------:R-:W-:Y:S01]  /*75e0*/  FFMA R9, R27.reuse, R0, R9 ;  /* 0x000000001b097223 */ /* 0x040fe20000000009 */
[--C-:B------:R-:W-:Y:S02]  /*75f0*/  HADD2.F32 R2, -RZ, R37.reuse.H0_H0 ;  /* 0x20000025ff027230 */ /* 0x100fe40000004100 */
[C---:B------:R-:W-:Y:S01]  /*7600*/  FMUL R10, R24.reuse, R14 ;  /* 0x0000000e180a7220 */ /* 0x040fe20000400000 */
[----:B------:R-:W-:Y:S02]  /*7610*/  HADD2.F32 R0, -RZ, R37.H1_H1 ;  /* 0x30000025ff007230 */ /* 0x000fe40000004100 */
[C---:B------:R-:W-:Y:S01]  /*7620*/  FMUL R15, R24.reuse, R15 ;  /* 0x0000000f180f7220 */ /* 0x040fe20000400000 */
[C---:B------:R-:W-:Y:S01]  /*7630*/  FMUL R12, R24.reuse, R16 ;  /* 0x00000010180c7220 */ /* 0x040fe20000400000 */
[C---:B------:R-:W-:Y:S01]  /*7640*/  FFMA R10, R27.reuse, R2, R10 ;  /* 0x000000021b0a7223 */ /* 0x040fe2000000000a */
[--C-:B------:R-:W-:Y:S02]  /*7650*/  HADD2.F32 R2, -RZ, R38.reuse.H0_H0 ;  /* 0x20000026ff027230 */ /* 0x100fe40000004100 */
[----:B------:R-:W-:Y:S01]  /*7660*/  FFMA R15, R27, R0, R15 ;  /* 0x000000001b0f7223 */ /* 0x000fe2000000000f */
[----:B------:R-:W-:Y:S01]  /*7670*/  HADD2.F32 R0, -RZ, R38.H1_H1 ;  /* 0x30000026ff007230 */ /* 0x000fe20000004100 */
[----:B------:R-:W-:Y:S01]  /*7680*/  F2FP.F16.F32.PACK_AB R34, R5, R4 ;  /* 0x000000040522723e */ /* 0x000fe200000000ff */
        /* <DEDUP_REMOVED lines=14> */
[----:B------:R-:W-:Y:S02]  /*7770*/  F2FP.F16.F32.PACK_AB R11, R19, R14 ;  /* 0x0000000e130b723e */ /* 0x000fe400000000ff */
[----:B------:R-:W-:Y:S02]  /*7780*/  MOV R2, UR46 ;  /* 0x0000002e00027c02 */ /* 0x000fe40008000f00 */
[----:B------:R-:W-:Y:S01]  /*7790*/  MOV R0, UR47 ;  /* 0x0000002f00007c02 */ /* 0x000fe20008000f00 */
[----:B------:R1:W-:Y:S01]  /*77a0*/  STS.128 [R63+0x1200], R8 ;  /* 0x001200083f007388 */ /* 0x0003e20000000c00 */
[----:B------:R-:W-:Y:S02]  /*77b0*/  @P6 LEA R2, R2, UR43, 0x3 ;  /* 0x0000002b02026c11 */ /* 0x000fe4000f8e18ff */
[----:B------:R-:W-:Y:S02]  /*77c0*/  @P6 SHF.L.U32 R3, R60, 0x1f, RZ ;  /* 0x0000001f3c036819 */ /* 0x000fe400000006ff */
[----:B------:R-:W-:Y:S01]  /*77d0*/  @P6 IADD3 R2, PT, PT, R2, 0x70, RZ ;  /* 0x0000007002026810 */ /* 0x000fe20007ffe0ff */
[----:B------:R-:W-:Y:S01]  /*77e0*/  @!PT LDS RZ, [RZ] ;  /* 0x00000000fffff984 */ /* 0x000fe20000000800 */
[----:B------:R-:W-:Y:S01]  /*77f0*/  @!PT LDS RZ, [RZ] ;  /* 0x00000000fffff984 */ /* 0x000fe20000000800 */
[----:B------:R-:W-:Y:S01]  /*7800*/  @!PT LDS RZ, [RZ] ;  /* 0x00000000fffff984 */ /* 0x000fe20000000800 */
[----:B------:R-:W-:Y:S01]  /*7810*/  @!PT LDS RZ, [RZ] ;  /* 0x00000000fffff984 */ /* 0x000fe20000000800 */
[----:B------:R2:W-:Y:S06]  /*7820*/  MEMBAR.ALL.CTA ;  /* 0x0000000000007992 */ /* 0x0005ec0000008000 */
[----:B--2---:R-:W2:Y:S01]  /*7830*/  FENCE.VIEW.ASYNC.S ;  /* 0x00000000000073c6 */ /* 0x004ea20000000000 */
[----:B------:R-:W-:Y:S02]  /*7840*/  @P6 PRMT R0, R0, 0x654, R2 ;  /* 0x0000065400006816 */ /* 0x000fe40000000002 */
[----:B------:R-:W-:Y:S01]  /*7850*/  LEA R2, R26, UR43, 0x3 ;  /* 0x0000002b1a027c11 */ /* 0x000fe2000f8e18ff */
[----:B--2---:R-:W-:Y:S06]  /*7860*/  BAR.SYNC.DEFER_BLOCKING 0x1, 0x80 ;  /* 0x0042000000007b1d */ /* 0x004fec0000010000 */
[----:B------:R-:W-:Y:S05]  /*7870*/  @P0 BRA `(.L_x_127) ;  /* 0x00000000003c0947 */ /* 0x000fea0003800000 */
[----:B------:R-:W2:Y:S01]  /*7880*/  LDCU.64 UR6, c[0x0][0x348] ;  /* 0x00006900ff0677ac */ /* 0x000ea20008000a00 */
[----:B------:R-:W-:Y:S02]  /*7890*/  UIADD3 UR13, UPT, UPT, UR49, 0x10, URZ ;  /* 0x00000010310d7890 */ /* 0x000fe4000fffe0ff */
[----:B------:R-:W-:Y:S01]  /*78a0*/  UIADD3 UR12, UPT, UPT, UR43, 0x1200, URZ ;  /* 0x000012002b0c7890 */ /* 0x000fe2000fffe0ff */
[----:B------:R-:W-:Y:S01]  /*78b0*/  UMOV UR14, UR50 ;  /* 0x00000032000e7c82 */ /* 0x000fe20008000000 */
[----:B------:R-:W-:Y:S01]  /*78c0*/  UMOV UR15, UR36 ;  /* 0x00000024000f7c82 */ /* 0x000fe20008000000 */
[----:B------:R-:W-:Y:S02]  /*78d0*/  UIADD3 UR9, UPT, UPT, UR49, 0x50, URZ ;  /* 0x0000005031097890 */ /* 0x000fe4000fffe0ff */
[----:B------:R-:W-:Y:S01]  /*78e0*/  UIADD3 UR8, UPT, UPT, UR43, 0x1a00, URZ ;  /* 0x00001a002b087890 */ /* 0x000fe2000fffe0ff */
[----:B------:R-:W-:Y:S01]  /*78f0*/  UMOV UR10, UR50 ;  /* 0x00000032000a7c82 */ /* 0x000fe20008000000 */
[----:B------:R-:W-:Y:S01]  /*7900*/  UMOV UR11, UR36 ;  /* 0x00000024000b7c82 */ /* 0x000fe20008000000 */
[----:B--2---:R-:W-:Y:S04]  /*7910*/  UIADD3 UR4, UP0, UPT, UR6, 0x680, URZ ;  /* 0x0000068006047890 */ /* 0x004fe8000ff1e0ff */
[----:B------:R-:W-:Y:S09]  /*7920*/  UIADD3.X UR5, UPT, UPT, URZ, UR7, URZ, UP0, !UPT ;  /* 0x00000007ff057290 */ /* 0x000ff200087fe4ff */
[----:B------:R2:W-:Y:S01]  /*7930*/  UTMASTG.3D [UR12], [UR4] ;  /* 0x0000000c040073b5 */ /* 0x0005e20008010000 */
[----:B------:R2:W-:Y:S01]  /*7940*/  UTMASTG.3D [UR8], [UR4] ;  /* 0x00000008040073b5 */ /* 0x0005e20008010000 */
[----:B------:R0:W-:Y:S01]  /*7950*/  UTMACMDFLUSH ;  /* 0x00000000000079b7 */ /* 0x0001e20000000000 */
[----:B--2---:R-:W-:Y:S04]  /*7960*/  DEPBAR.LE SB0, 0x1 ;  /* 0x000080400000791a */ /* 0x004fe80000000000 */
.L_x_127:
[----:B------:R-:W-:Y:S05]  /*7970*/  BSYNC.RECONVERGENT B0 ;  /* 0x0000000000007941 */ /* 0x000fea0003800200 */
.L_x_126:
[----:B------:R-:W-:Y:S01]  /*7980*/  BAR.SYNC.DEFER_BLOCKING 0x1, 0x80 ;  /* 0x0042000000007b1d */ /* 0x000fe20000010000 */
[----:B------:R-:W-:Y:S04]  /*7990*/  UIADD3 UR4, UPT, UPT, UR46, 0x1, URZ ;  /* 0x000000012e047890 */ /* 0x000fe8000fffe0ff */
[----:B------:R-:W-:Y:S04]  /*79a0*/  UISETP.NE.AND UP0, UPT, UR4, 0x4, UPT ;  /* 0x000000040400788c */ /* 0x000fe8000bf05270 */
[----:B------:R-:W-:Y:S01]  /*79b0*/  USEL UR44, UR4, URZ, UP0 ;  /* 0x000000ff042c7287 */ /* 0x000fe20008000000 */
[----:B------:R2:W-:Y:S01]  /*79c0*/  @P6 SYNCS.ARRIVE.TRANS64.RED.A1T0 RZ, [R0+URZ], RZ ;  /* 0x000000ff00ff69a7 */ /* 0x0005e200081004ff */
[----:B------:R-:W-:Y:S01]  /*79d0*/  BSSY B1, `(.L_x_128) ;  /* 0x0000013000017945 */ /* 0x000fe20003800000 */
[----:B------:R-:W3:Y:S02]  /*79e0*/  @P6 SYNCS.PHASECHK.TRANS64.TRYWAIT P0, [R2+URZ+0x50], R3 ;  /* 0x00005003020065a7 */ /* 0x000ee400080011ff */
[----:B---3--:R-:W-:Y:S01]  /*79f0*/  @P6 SEL R64, RZ, 0x1, !P0 ;  /* 0x00000001ff406807 */ /* 0x008fe20004000000 */
[----:B--2---:R-:W-:Y:S06]  /*7a00*/  @!P6 BRA `(.L_x_129) ;  /* 0x00000000003ce947 */ /* 0x004fec0003800000 */
[----:B------:R-:W-:Y:S01]  /*7a10*/  ISETP.NE.AND P1, PT, R65, RZ, PT ;  /* 0x000000ff4100720c */ /* 0x000fe20003f25270 */
[----:B------:R-:W-:Y:S01]  /*7a20*/  BSSY B0, `(.L_x_130) ;  /* 0x0000009000007945 */ /* 0x000fe20003800000 */
[----:B------:R-:W-:Y:S11]  /*7a30*/  ISETP.NE.AND P0, PT, R64, RZ, PT ;  /* 0x000000ff4000720c */ /* 0x000ff60003f05270 */
[----:B------:R-:W-:Y:S05]  /*7a40*/  @P1 IMAD R3, R26, 0x1000, R57 ;  /* 0x000010001a031824 */ /* 0x000fea00078e0239 */
[----:B------:R-:W-:Y:S05]  /*7a50*/  @P1 IADD3 R0, PT, PT, R3, UR43, RZ ;  /* 0x0000002b03001c10 */ /* 0x000fea000fffe0ff */
[----:B------:R-:W-:Y:S01]  /*7a60*/  @P1 IMAD.IADD R0, R66, 0x1, R0 ;  /* 0x0000000142001824 */ /* 0x000fe200078e0200 */
[----:B------:R-:W-:Y:S06]  /*7a70*/  @P0 BRA `(.L_x_131) ;  /* 0x00000000000c0947 */ /* 0x000fec0003800000 */
[----:B------:R-:W-:Y:S04]  /*7a80*/  SHF.L.U32 R4, R60, 0x1f, RZ ;  /* 0x0000001f3c047819 */ /* 0x000fe800000006ff */
[----:B------:R-:W2:Y:S02]  /*7a90*/  SYNCS.PHASECHK.TRANS64.TRYWAIT P0, [R2+URZ+0x50], R4 ;  /* 0x00005004020075a7 */ /* 0x000ea400080011ff */
[----:B--2---:R-:W-:Y:S05]  /*7aa0*/  @!P0 BRA `(.L_x_132) ;  /* 0x00000020001c8947 */ /* 0x004fea0003800000 */
.L_x_131:
[----:B------:R-:W-:Y:S05]  /*7ab0*/  BSYNC B0 ;  /* 0x0000000000007941 */ /* 0x000fea0003800000 */
.L_x_130:
[----:B------:R-:W-:Y:S02]  /*7ac0*/  ISETP.NE.AND P0, PT, R65, RZ, PT ;  /* 0x000000ff4100720c */ /* 0x000fe40003f05270 */
[----:B------:R-:W-:Y:S11]  /*7ad0*/  IADD3 R26, PT, PT, R26, 0x1, RZ ;  /* 0x000000011a1a7810 */ /* 0x000ff60007ffe0ff */
[----:B------:R3:W4:Y:S04]  /*7ae0*/  @P0 LDS.128 R28, [R3+UR43+0x200] ;  /* 0x0002002b031c0984 */ /* 0x0007280008000c00 */
[----:B------:R3:W1:Y:S02]  /*7af0*/  @P0 LDS.128 R36, [R0+0x200] ;  /* 0x0002000000240984 */ /* 0x0006640000000c00 */
.L_x_129:
[----:B------:R-:W-:Y:S05]  /*7b00*/  BSYNC B1 ;  /* 0x0000000000017941 */ /* 0x000fea0003800000 */
.L_x_128:
[----:B---3--:R-:W-:Y:S05]  /*7b10*/  VIADD R0, R25, 0x20 ;  /* 0x0000002019007836 */ /* 0x008fea0000000000 */
[----:B------:R-:W-:Y:S04]  /*7b20*/  SHF.R.U32.HI R0, RZ, 0x15, R0 ;  /* 0x00000015ff007819 */ /* 0x000fe80000011600 */
[----:B------:R-:W-:Y:S11]  /*7b30*/  LOP3.LUT P0, RZ, R0, 0x3, R51, 0x48, !PT ;  /* 0x0000000300ff7812 */ /* 0x000ff60007804833 */
[----:B------:R-:W-:Y:S02]  /*7b40*/  @!UPT UIADD3 URZ, UPT, UPT, URZ, URZ, URZ ;  /* 0x000000fffffff290 */ /* 0x000fe4000fffe0ff */
[----:B------:R-:W-:Y:S05]  /*7b50*/  @!P0 BRA `(.L_x_133) ;  /* 0x0000000000408947 */ /* 0x000fea0003800000 */
[----:B------:R-:W3:Y:S01]  /*7b60*/  LDCU.64 UR8, c[0x4][0x70] ;  /* 0x01000e00ff0877ac */ /* 0x000ee20008000a00 */
[----:B------:R-:W-:Y:S01]  /*7b70*/  MOV R3, 0x0 ;  /* 0x0000000000037802 */ /* 0x000fe20000000f00 */
[----:B------:R-:W-:Y:S02]  /*7b80*/  HFMA2 R12, -RZ, RZ, 0, 5.9604644775390625e-08 ;  /* 0x00000001ff0c7431 */ /* 0x000fe400000001ff */
[----:B-1----:R-:W-:Y:S02]  /*7b90*/  IMAD.MOV.U32 R8, RZ, RZ, 0x192 ;  /* 0x00000192ff087424 */ /* 0x002fe400078e00ff */
[----:B------:R-:W-:Y:S01]  /*7ba0*/  IMAD.MOV.U32 R13, RZ, RZ, RZ ;  /* 0x000000ffff0d7224 */ /* 0x000fe200078e00ff */
[----:B------:R-:W1:Y:S01]  /*7bb0*/  LDCU.64 UR6, c[0x4][0x78] ;  /* 0x01000f00ff0677ac */ /* 0x000e620008000a00 */
[----:B--2---:R-:W2:Y:S01]  /*7bc0*/  LDC.64 R2, c[0x4][R3] ;  /* 0x0100000003027b82 */ /* 0x004ea20000000a00 */
[----:B------:R-:W5:Y:S01]  /*7bd0*/  LDCU.64 UR4, c[0x4][0x10] ;  /* 0x01000200ff0477ac */ /* 0x000f620008000a00 */
[----:B---3--:R-:W-:Y:S01]  /*7be0*/  MOV R5, UR9 ;  /* 0x0000000900057c02 */ /* 0x008fe20008000f00 */
[----:B------:R-:W-:Y:S01]  /*7bf0*/  IMAD.U32 R4, RZ, RZ, UR8 ;  /* 0x00000008ff047e24 */ /* 0x000fe2000f8e00ff */
[----:B-1----:R-:W-:Y:S01]  /*7c00*/  MOV R7, UR7 ;  /* 0x0000000700077c02 */ /* 0x002fe20008000f00 */
[----:B------:R-:W-:Y:S01]  /*7c10*/  IMAD.U32 R6, RZ, RZ, UR6 ;  /* 0x00000006ff067e24 */ /* 0x000fe2000f8e00ff */
[----:B-----5:R-:W-:Y:S01]  /*7c20*/  MOV R11, UR5 ;  /* 0x00000005000b7c02 */ /* 0x020fe20008000f00 */
[----:B------:R-:W-:Y:S02]  /*7c30*/  IMAD.U32 R10, RZ, RZ, UR4 ;  /* 0x00000004ff0a7e24 */ /* 0x000fe4000f8e00ff */
[----:B------:R-:W-:Y:S07]  /*7c40*/  LEPC R20, `(.L_x_133) ;  /* 0x000000001014794e */ /* 0x000fee0000000000 */
[----:B--2-4-:R-:W-:Y:S05]  /*7c50*/  CALL.ABS.NOINC R2 ;  /* 0x0000000002007343 */ /* 0x014fea0003c00000 */
.L_x_133:
[----:B------:R-:W-:Y:S01]  /*7c60*/  ISETP.NE.AND P6, PT, R62, RZ, PT ;  /* 0x000000ff3e00720c */ /* 0x000fe20003fc5270 */
[----:B------:R-:W-:Y:S05]  /*7c70*/  WARPSYNC.ALL ;  /* 0x0000000000007948 */ /* 0x000fea0003800000 */
[----:B------:R-:W-:Y:S01]  /*7c80*/  R2UR UR4, R25 ;  /* 0x00000000190472ca */ /* 0x000fe200000e0000 */
[----:B----4-:R-:W-:Y:S01]  /*7c90*/  HADD2.F32 R3, -RZ, R28.H0_H0 ;  /* 0x2000001cff037230 */ /* 0x010fe20000004100 */
[----:B------:R-:W-:Y:S01]  /*7ca0*/  ISETP.NE.AND P0, PT, R61, RZ, PT ;  /* 0x000000ff3d00720c */ /* 0x000fe20003f05270 */
[----:B------:R-:W-:Y:S01]  /*7cb0*/  HADD2.F32 R20, -RZ, R30.H0_H0 ;  /* 0x2000001eff147230 */ /* 0x000fe20000004100 */
[----:B------:R-:W-:Y:S09]  /*7cc0*/  BSSY.RECONVERGENT B0, `(.L_x_134) ;  /* 0x0000058000007945 */ /* 0x000ff20003800200 */
[----:B-12---:R-:W1:Y:S02]  /*7cd0*/  LDTM.x16 R4, tmem[UR4+0x20] ;  /* 0x00002004000479ee */ /* 0x006e640008240000 */
        /* <DEDUP_REMOVED lines=59> */
[----:B------:R-:W-:Y:S02]  /*8090*/  LEA R3, R26, UR43, 0x3 ;  /* 0x0000002b1a037c11 */ /* 0x000fe4000f8e18ff */
        /* <DEDUP_REMOVED lines=8> */
[----:B------:R-:W-:Y:S01]  /*8120*/  @P6 SHF.L.U32 R2, R60, 0x1f, RZ ;  /* 0x0000001f3c026819 */ /* 0x000fe200000006ff */
        /* <DEDUP_REMOVED lines=17> */
.L_x_135:
[----:B------:R-:W-:Y:S05]  /*8240*/  BSYNC.RECONVERGENT B0 ;  /* 0x0000000000007941 */ /* 0x000fea0003800200 */
.L_x_134:
        /* <DEDUP_REMOVED lines=19> */
.L_x_139:
[----:B------:R-:W-:Y:S05]  /*8380*/  BSYNC B0 ;  /* 0x0000000000007941 */ /* 0x000fea0003800000 */
.L_x_138:
[----:B------:R-:W-:Y:S11]  /*8390*/  ISETP.NE.AND P0, PT, R65, RZ, PT ;  /* 0x000000ff4100720c */ /* 0x000ff60003f05270 */
[----:B------:R-:W-:Y:S02]  /*83a0*/  @!UPT UIADD3 URZ, UPT, UPT, URZ, URZ, URZ ;  /* 0x000000fffffff290 */ /* 0x000fe4000fffe0ff */
[----:B------:R3:W4:Y:S04]  /*83b0*/  @P0 LDS.128 R28, [R26+UR43+0x200] ;  /* 0x0002002b1a1c0984 */ /* 0x0007280008000c00 */
[----:B------:R3:W1:Y:S02]  /*83c0*/  @P0 LDS.128 R36, [R66+0x200] ;  /* 0x0002000042240984 */ /* 0x0006640000000c00 */
.L_x_137:
[----:B------:R-:W-:Y:S05]  /*83d0*/  BSYNC B1 ;  /* 0x0000000000017941 */ /* 0x000fea0003800000 */
.L_x_136:
[----:B--2---:R-:W-:Y:S05]  /*83e0*/  VIADD R0, R25, 0x30 ;  /* 0x0000003019007836 */ /* 0x004fea0000000000 */
[----:B------:R-:W-:Y:S04]  /*83f0*/  SHF.R.U32.HI R0, RZ, 0x15, R0 ;  /* 0x00000015ff007819 */ /* 0x000fe80000011600 */
[----:B------:R-:W-:Y:S11]  /*8400*/  LOP3.LUT P0, RZ, R0, 0x3, R51, 0x48, !PT ;  /* 0x0000000300ff7812 */ /* 0x000ff60007804833 */
[----:B------:R-:W-:Y:S02]  /*8410*/  @!UPT UIADD3 URZ, UPT, UPT, URZ, URZ, URZ ;  /* 0x000000fffffff290 */ /* 0x000fe4000fffe0ff */
[----:B------:R-:W-:Y:S05]  /*8420*/  @!P0 BRA `(.L_x_141) ;  /* 0x0000000000408947 */ /* 0x000fea0003800000 */
[----:B------:R-:W2:Y:S01]  /*8430*/  LDCU.64 UR8, c[0x4][0x70] ;  /* 0x01000e00ff0877ac */ /* 0x000ea20008000a00 */
[----:B------:R-:W-:Y:S01]  /*8440*/  MOV R3, 0x0 ;  /* 0x0000000000037802 */ /* 0x000fe20000000f00 */
        /* <DEDUP_REMOVED lines=14> */
.L_x_141:
[----:B------:R-:W-:Y:S01]  /*8530*/  ISETP.NE.AND P0, PT, R61, RZ, PT ;  /* 0x000000ff3d00720c */ /* 0x000fe20003f05270 */
[----:B------:R-:W-:Y:S05]  /*8540*/  WARPSYNC.ALL ;  /* 0x0000000000007948 */ /* 0x000fea0003800000 */
[----:B------:R-:W-:Y:S01]  /*8550*/  R2UR UR4, R25 ;  /* 0x00000000190472ca */ /* 0x000fe200000e0000 */
[--C-:B----4-:R-:W-:Y:S01]  /*8560*/  HADD2.F32 R20, -RZ, R28.reuse.H0_H0 ;  /* 0x2000001cff147230 */ /* 0x110fe20000004100 */
[----:B------:R-:W-:Y:S01]  /*8570*/  IADD3 R54, PT, PT, R54, 0xe0, RZ ;  /* 0x000000e036367810 */ /* 0x000fe20007ffe0ff */
[----:B------:R-:W-:Y:S01]  /*8580*/  HADD2.F32 R21, -RZ, R28.H1_H1 ;  /* 0x3000001cff157230 */ /* 0x000fe20000004100 */
[----:B------:R-:W-:Y:S01]  /*8590*/  BSSY.RECONVERGENT B0, `(.L_x_142) ;  /* 0x0000054000007945 */ /* 0x000fe20003800200 */
[--C-:B------:R-:W-:Y:S01]  /*85a0*/  HADD2.F32 R25, -RZ, R29.reuse.H0_H0 ;  /* 0x2000001dff197230 */ /* 0x100fe20000004100 */
[----:B------:R-:W-:Y:S01]  /*85b0*/  LOP3.LUT R54, R54, 0xfefffff8, RZ, 0xc0, !PT ;  /* 0xfefffff836367812 */ /* 0x000fe200078ec0ff */
[----:B---3--:R-:W-:Y:S02]  /*85c0*/  HADD2.F32 R26, -RZ, R29.H1_H1 ;  /* 0x3000001dff1a7230 */ /* 0x008fe40000004100 */
[--C-:B------:R-:W-:Y:S02]  /*85d0*/  HADD2.F32 R28, -RZ, R30.reuse.H0_H0 ;  /* 0x2000001eff1c7230 */ /* 0x100fe40000004100 */
[----:B------:R-:W-:Y:S02]  /*85e0*/  HADD2.F32 R29, -RZ, R30.H1_H1 ;  /* 0x3000001eff1d7230 */ /* 0x000fe40000004100 */
[----:B-1----:R-:W1:Y:S01]  /*85f0*/  LDTM.x16 R4, tmem[UR4+0x30] ;  /* 0x00003004000479ee */ /* 0x002e620008240000 */
[----:B------:R-:W-:Y:S01]  /*8600*/  NOP ;  /* 0x0000000000007918 */ /* 0x000fe20000000000 */
[----:B-1----:R1:W-:Y:S01]  /*8610*/  SYNCS.ARRIVE.TRANS64.RED.A1T0 RZ, [R54+URZ], RZ ;  /* 0x000000ff36ff79a7 */ /* 0x0023e200081004ff */
[--C-:B------:R-:W-:Y:S02]  /*8620*/  HADD2.F32 R30, -RZ, R31.reuse.H0_H0 ;  /* 0x2000001fff1e7230 */ /* 0x100fe40000004100 */
[----:B------:R-:W-:Y:S02]  /*8630*/  HADD2.F32 R31, -RZ, R31.H1_H1 ;  /* 0x3000001fff1f7230 */ /* 0x000fe40000004100 */
        /* <DEDUP_REMOVED lines=8> */
[C---:B------:R-:W-:Y:S01]  /*86c0*/  FMUL R4, R24.reuse, R4 ;  /* 0x0000000418047220 */ /* 0x040fe20000400000 */
[C---:B------:R-:W-:Y:S01]  /*86d0*/  FMUL R5, R24.reuse, R5 ;  /* 0x0000000518057220 */ /* 0x040fe20000400000 */
[C---:B------:R-:W-:Y:S01]  /*86e0*/  FMUL R6, R24.reuse, R6 ;  /* 0x0000000618067220 */ /* 0x040fe20000400000 */
[C---:B------:R-:W-:Y:S01]  /*86f0*/  FMUL R7, R24.reuse, R7 ;  /* 0x0000000718077220 */ /* 0x040fe20000400000 */
[C---:B------:R-:W-:Y:S01]  /*8700*/  FFMA R4, R27.reuse, R20, R4 ;  /* 0x000000141b047223 */ /* 0x040fe20000000004 */
        /* <DEDUP_REMOVED lines=15> */
[C---:B------:R-:W-:Y:S01]  /*8800*/  FMUL R12, R24.reuse, R16 ;  /* 0x00000010180c7220 */ /* 0x040fe20000400000 */
[C---:B------:R-:W-:Y:S01]  /*8810*/  FFMA R0, R27.reuse, R32, R0 ;  /* 0x000000201b007223 */ /* 0x040fe20000000000 */
[C---:B------:R-:W-:Y:S01]  /*8820*/  FMUL R13, R24.reuse, R17 ;  /* 0x00000011180d7220 */ /* 0x040fe20000400000 */
[----:B------:R-:W-:Y:S01]  /*8830*/  FFMA R2, R27, R33, R2 ;  /* 0x000000211b027223 */ /* 0x000fe20000000002 */
[----:B------:R-:W-:Y:S01]  /*8840*/  F2FP.F16.F32.PACK_AB R4, R5, R4 ;  /* 0x000000040504723e */ /* 0x000fe200000000ff */
[C---:B------:R-:W-:Y:S01]  /*8850*/  FMUL R14, R24.reuse, R18 ;  /* 0x00000012180e7220 */ /* 0x040fe20000400000 */
[----:B------:R-:W-:Y:S01]  /*8860*/  FFMA R3, R27, R34, R3 ;  /* 0x000000221b037223 */ /* 0x000fe20000000003 */
[----:B------:R-:W-:Y:S01]  /*8870*/  F2FP.F16.F32.PACK_AB R5, R7, R6 ;  /* 0x000000060705723e */ /* 0x000fe200000000ff */
[----:B------:R-:W-:Y:S01]  /*8880*/  FFMA R15, R27, R35, R15 ;  /* 0x000000231b0f7223 */ /* 0x000fe2000000000f */
[----:B------:R-:W-:Y:S01]  /*8890*/  FMUL R19, R24, R19 ;  /* 0x0000001318137220 */ /* 0x000fe20000400000 */
[----:B------:R-:W-:Y:S01]  /*88a0*/  F2FP.F16.F32.PACK_AB R6, R9, R8 ;  /* 0x000000080906723e */ /* 0x000fe200000000ff */
[----:B------:R-:W-:Y:S01]  /*88b0*/  FFMA R12, R27, R36, R12 ;  /* 0x000000241b0c7223 */ /* 0x000fe2000000000c */
[----:B------:R-:W-:Y:S01]  /*88c0*/  F2FP.F16.F32.PACK_AB R7, R11, R10 ;  /* 0x0000000a0b07723e */ /* 0x000fe200000000ff */
[C---:B------:R-:W-:Y:S01]  /*88d0*/  FFMA R13, R27.reuse, R37, R13 ;  /* 0x000000251b0d7223 */ /* 0x040fe2000000000d */
[C---:B------:R-:W-:Y:S01]  /*88e0*/  FFMA R14, R27.reuse, R38, R14 ;  /* 0x000000261b0e7223 */ /* 0x040fe2000000000e */
[----:B------:R-:W-:Y:S01]  /*88f0*/  FFMA R19, R27, R39, R19 ;  /* 0x000000271b137223 */ /* 0x000fe20000000013 */
[----:B------:R-:W-:Y:S01]  /*8900*/  F2FP.F16.F32.PACK_AB R16, R2, R0 ;  /* 0x000000000210723e */ /* 0x000fe200000000ff */
[----:B------:R1:W-:Y:S01]  /*8910*/  STS.128 [R57+UR43+0x3200], R4 ;  /* 0x0032000439007988 */ /* 0x0003e20008000c2b */
        /* <DEDUP_REMOVED lines=27> */
.L_x_143:
[----:B------:R-:W-:Y:S05]  /*8ad0*/  BSYNC.RECONVERGENT B0 ;  /* 0x0000000000007941 */ /* 0x000fea0003800200 */
.L_x_142:
[----:B------:R-:W-:Y:S01]  /*8ae0*/  BAR.SYNC.DEFER_BLOCKING 0x1, 0x80 ;  /* 0x0042000000007b1d */ /* 0x000fe20000010000 */
[----:B------:R-:W-:Y:S01]  /*8af0*/  UISETP.NE.AND UP0, UPT, UR52, -0x4, UPT ;  /* 0xfffffffc3400788c */ /* 0x000fe2000bf05270 */
[----:B------:R-:W-:Y:S08]  /*8b00*/  IADD3 R22, PT, PT, R22, 0x1, RZ ;  /* 0x0000000116167810 */ /* 0x000ff00007ffe0ff */
[----:B------:R-:W-:Y:S05]  /*8b10*/  BRA.U !UP0, `(.L_x_144) ;  /* 0x0000000108287547 */ /* 0x000fea000b800000 */
[----:B------:R-:W-:Y:S01]  /*8b20*/  ISETP.NE.AND P0, PT, R62, RZ, PT ;  /* 0x000000ff3e00720c */ /* 0x000fe20003f05270 */
[----:B------:R-:W-:Y:S01]  /*8b30*/  IMAD.U32 R2, RZ, RZ, UR46 ;  /* 0x0000002eff027e24 */ /* 0x000fe2000f8e00ff */
[----:B------:R-:W-:Y:S01]  /*8b40*/  UIADD3 UR4, UPT, UPT, UR46, 0x1, URZ ;  /* 0x000000012e047890 */ /* 0x000fe2000fffe0ff */
[----:B------:R-:W-:Y:S03]  /*8b50*/  IMAD.U32 R0, RZ, RZ, UR47 ;  /* 0x0000002fff007e24 */ /* 0x000fe6000f8e00ff */
[----:B------:R-:W-:Y:S04]  /*8b60*/  UISETP.NE.AND UP0, UPT, UR4, 0x4, UPT ;  /* 0x000000040400788c */ /* 0x000fe8000bf05270 */
[----:B------:R-:W-:Y:S03]  /*8b70*/  USEL UR46, UR4, URZ, UP0 ;  /* 0x000000ff042e7287 */ /* 0x000fe60008000000 */
[----:B------:R-:W-:Y:S05]  /*8b80*/  @P0 LEA R2, R2, UR43, 0x3 ;  /* 0x0000002b02020c11 */ /* 0x000fea000f8e18ff */
[----:B------:R-:W-:Y:S05]  /*8b90*/  @P0 VIADD R2, R2, 0x70 ;  /* 0x0000007002020836 */ /* 0x000fea0000000000 */
[----:B------:R-:W-:Y:S04]  /*8ba0*/  @P0 PRMT R0, R0, 0x654, R2 ;  /* 0x0000065400000816 */ /* 0x000fe80000000002 */
[----:B------:R2:W-:Y:S03]  /*8bb0*/  @P0 SYNCS.ARRIVE.TRANS64.RED.A1T0 RZ, [R0+URZ], RZ ;  /* 0x000000ff00ff09a7 */ /* 0x0005e600081004ff */
.L_x_144:
[----:B------:R-:W-:Y:S01]  /*8bc0*/  R2UR UR4, R52 ;  /* 0x00000000340472ca */ /* 0x000fe200000e0000 */
[----:B------:R-:W-:Y:S01]  /*8bd0*/  UISETP.NE.AND UP0, UPT, UR62, URZ, UPT ;  /* 0x000000ff3e00728c */ /* 0x000fe2000bf05270 */
[----:B------:R-:W-:Y:S01]  /*8be0*/  ISETP.NE.AND P0, PT, R56, 0x2, PT ;  /* 0x000000023800780c */ /* 0x000fe20003f05270 */
[----:B------:R-:W-:Y:S01]  /*8bf0*/  UIADD3 UR20, UPT, UPT, UR37, UR63, URZ ;  /* 0x0000003f25147290 */ /* 0x000fe2000fffe0ff */
[----:B------:R-:W-:Y:S01]  /*8c00*/  ISETP.NE.AND P1, PT, R22, 0x4, PT ;  /* 0x000000041600780c */ /* 0x000fe20003f25270 */
[----:B------:R-:W-:Y:S01]  /*8c10*/  UIADD3 UR52, UPT, UPT, UR52, 0x4, URZ ;  /* 0x0000000434347890 */ /* 0x000fe2000fffe0ff */
[----:B------:R-:W-:Y:S01]  /*8c20*/  SEL R2, RZ, 0x1, P0 ;  /* 0x00000001ff027807 */ /* 0x000fe20000000000 */
[----:B------:R-:W-:Y:S01]  /*8c30*/  UMOV UR36, UR61 ;  /* 0x0000003d00247c82 */ /* 0x000fe20008000000 */
[----:B--2---:R-:W-:Y:S02]  /*8c40*/  SEL R0, RZ, 0x1, P1 ;  /* 0x00000001ff007807 */ /* 0x004fe40000800000 */
[----:B------:R-:W-:Y:S02]  /*8c50*/  LOP3.LUT R58, R58, R2, RZ, 0x3c, !PT ;  /* 0x000000023a3a7212 */ /* 0x000fe400078e3cff */
[----:B------:R-:W-:Y:S01]  /*8c60*/  LOP3.LUT R59, R59, R0, RZ, 0x3c, !PT ;  /* 0x000000003b3b7212 */ /* 0x000fe200078e3cff */
[----:B------:R-:W-:Y:S01]  /*8c70*/  UIADD3 UR24, UPT, UPT, UR38, UR4, URZ ;  /* 0x0000000426187290 */ /* 0x000fe2000fffe0ff */
[----:B------:R-:W-:Y:S02]  /*8c80*/  SEL R56, R56, RZ, P0 ;  /* 0x000000ff38387207 */ /* 0x000fe40000000000 */
[----:B------:R-:W-:Y:S01]  /*8c90*/  SEL R22, R22, RZ, P1 ;  /* 0x000000ff16167207 */ /* 0x000fe20000800000 */
[----:B------:R-:W-:Y:S08]  /*8ca0*/  BRA.U UP0, `(.L_x_145) ;  /* 0xffffffcd00787547 */ /* 0x000ff0000b83ffff */
[----:B------:R-:W2:Y:S01]  /*8cb0*/  LDCU.64 UR4, c[0x0][0x888] ;  /* 0x00011100ff0477ac */ /* 0x000ea20008000a00 */
[----:B------:R-:W3:Y:S01]  /*8cc0*/  LDCU.64 UR6, c[0x0][0x890] ;  /* 0x00011200ff0677ac */ /* 0x000ee20008000a00 */
[----:B--2---:R-:W-:Y:S02]  /*8cd0*/  ISETP.NE.U32.AND P2, PT, RZ, UR4, PT ;  /* 0x00000004ff007c0c */ /* 0x004fe4000bf45070 */
[----:B---3--:R-:W-:Y:S02]  /*8ce0*/  ISETP.NE.U32.AND P1, PT, RZ, UR6, PT ;  /* 0x00000006ff007c0c */ /* 0x008fe4000bf25070 */
[----:B------:R-:W-:Y:S02]  /*8cf0*/  ISETP.NE.AND.EX P2, PT, RZ, UR5, PT, P2 ;  /* 0x00000005ff007c0c */ /* 0x000fe4000bf45320 */
[----:B------:R-:W-:-:S13]  /*8d00*/  ISETP.NE.AND.EX P0, PT, RZ, UR7, PT, P1 ;  /* 0x00000007ff007c0c */ /* 0x000fda000bf05310 */
[----:B------:R-:W-:Y:S05]  /*8d10*/  @P2 BRA P0, `(.L_x_146) ;  /* 0x00000000003c2947 */ /* 0x000fea0000000000 */
[----:B------:R-:W-:-:S13]  /*8d20*/  ISETP.NE.AND.EX P1, PT, RZ, UR7, PT, P1 ;  /* 0x00000007ff007c0c */ /* 0x000fda000bf25310 */
[----:B------:R-:W-:Y:S05]  /*8d30*/  @P1 BRA `(.L_x_147) ;  /* 0x00000000000c1947 */ /* 0x000fea0003800000 */
[----:B------:R-:W-:-:S13]  /*8d40*/  FSETP.NEU.AND P0, PT, R27, RZ, PT ;  /* 0x000000ff1b00720b */ /* 0x000fda0003f0d000 */
[----:B------:R-:W-:Y:S05]  /*8d50*/  @!P0 EXIT ;  /* 0x000000000000894d */ /* 0x000fea0003800000 */
[----:B------:R-:W-:Y:S05]  /*8d60*/  BRA `(.L_x_146) ;  /* 0x0000000000287947 */ /* 0x000fea0003800000 */
.L_x_147:
[----:B------:R-:W-:Y:S01]  /*8d70*/  ISETP.NE.AND P0, PT, R55, RZ, PT ;  /* 0x000000ff3700720c */ /* 0x000fe20003f05270 */
[----:B------:R-:W-:-:S12]  /*8d80*/  BSSY.RECONVERGENT B0, `(.L_x_146) ;  /* 0x0000008000007945 */ /* 0x000fd80003800200 */
[----:B------:R-:W-:Y:S05]  /*8d90*/  @P0 BRA `(.L_x_148) ;  /* 0x0000000000100947 */ /* 0x000fea0003800000 */
[----:B------:R-:W-:-:S04]  /*8da0*/  ISETP.NE.U32.AND P0, PT, RZ, UR4, PT ;  /* 0x00000004ff007c0c */ /* 0x000fc8000bf05070 */
[----:B------:R-:W-:-:S13]  /*8db0*/  ISETP.NE.AND.EX P0, PT, RZ, UR5, PT, P0 ;  /* 0x00000005ff007c0c */ /* 0x000fda000bf05300 */
[----:B------:R-:W-:Y:S05]  /*8dc0*/  @!P0 EXIT ;  /* 0x000000000000894d */ /* 0x000fea0003800000 */
[----:B------:R-:W-:Y:S05]  /*8dd0*/  BRA `(.L_x_149) ;  /* 0x0000000000087947 */ /* 0x000fea0003800000 */
.L_x_148:
[----:B------:R-:W-:-:S13]  /*8de0*/  FSETP.NEU.AND P0, PT, R27, RZ, PT ;  /* 0x000000ff1b00720b */ /* 0x000fda0003f0d000 */
[----:B------:R-:W-:Y:S05]  /*8df0*/  @!P0 EXIT ;  /* 0x000000000000894d */ /* 0x000fea0003800000 */
.L_x_149:
[----:B------:R-:W-:Y:S05]  /*8e00*/  BSYNC.RECONVERGENT B0 ;  /* 0x0000000000007941 */ /* 0x000fea0003800200 */
.L_x_146:
[----:B------:R-:W-:Y:S01]  /*8e10*/  ULEA UR6, UR46, UR43, 0x3 ;  /* 0x0000002b2e067291 */ /* 0x000fe2000f8e18ff */
[----:B------:R-:W-:-:S04]  /*8e20*/  DEPBAR.LE SB0, 0x0 ;  /* 0x000080000000791a */ /* 0x000fc80000000000 */
[----:B------:R-:W-:-:S04]  /*8e30*/  UIADD3 UR6, UPT, UPT, UR6, 0x70, URZ ;  /* 0x0000007006067890 */ /* 0x000fc8000fffe0ff */
[----:B------:R-:W-:-:S09]  /*8e40*/  UPRMT UR6, UR47, 0x654, UR6 ;  /* 0x000006542f067896 */ /* 0x000fd20008000006 */
[----:B------:R-:W-:Y:S01]  /*8e50*/  SYNCS.ARRIVE.TRANS64.RED.A1T0 RZ, [UR6], RZ ;  /* 0x000000ffffff79a7 */ /* 0x000fe20008100406 */
[----:B------:R-:W-:Y:S05]  /*8e60*/  EXIT ;  /* 0x000000000000794d */ /* 0x000fea0003800000 */
.L_x_24:
[----:B--2---:R2:W3:Y:S02]  /*8e70*/  SYNCS.PHASECHK.TRANS64.TRYWAIT P0, [R0+URZ+0x110], R2 ;  /* 0x00011002000075a7 */ /* 0x0044e400080011ff */
[----:B---3--:R-:W-:Y:S05]  /*8e80*/  @!P0 NANOSLEEP.SYNCS 0x989680 ;  /* 0x009896800000895d */ /* 0x008fea0003900000 */
[----:B------:R-:W3:Y:S02]  /*8e90*/  @!P0 SYNCS.PHASECHK.TRANS64 P0, [R0+URZ+0x110], R2 ;  /* 0x00011002000085a7 */ /* 0x000ee400080010ff */
[----:B---3--:R-:W-:Y:S05]  /*8ea0*/  @!P0 BRA `(.L_x_24) ;  /* 0xfffffffc00f08947 */ /* 0x008fea000383ffff */
[----:B------:R-:W-:Y:S05]  /*8eb0*/  BRA `(.L_x_150) ;  /* 0xffffff8800f87947 */ /* 0x000fea000383ffff */
.L_x_27:
[----:B-1----:R-:W-:-:S07]  /*8ec0*/  MOV R0, UR33 ;  /* 0x0000002100007c02 */ /* 0x002fce0008000f00 */
.L_x_151:
[----:B-1----:R1:W2:Y:S02]  /*8ed0*/  SYNCS.PHASECHK.TRANS64.TRYWAIT P0, [R0+URZ+0x28], R3 ;  /* 0x00002803000075a7 */ /* 0x0022a400080011ff */
[----:B--2---:R-:W-:Y:S05]  /*8ee0*/  @!P0 NANOSLEEP.SYNCS 0x989680 ;  /* 0x009896800000895d */ /* 0x004fea0003900000 */
[----:B------:R-:W2:Y:S02]  /*8ef0*/  @!P0 SYNCS.PHASECHK.TRANS64 P0, [R0+URZ+0x28], R3 ;  /* 0x00002803000085a7 */ /* 0x000ea400080010ff */
[----:B--2---:R-:W-:Y:S05]  /*8f00*/  @!P0 BRA `(.L_x_151) ;  /* 0xfffffffc00f08947 */ /* 0x004fea000383ffff */
[----:B------:R-:W-:Y:S05]  /*8f10*/  BRA `(.L_x_26) ;  /* 0xffffff8c00507947 */ /* 0x000fea000383ffff */
.L_x_34:
[----:B-1----:R-:W-:-:S07]  /*8f20*/  MOV R0, UR17 ;  /* 0x0000001100007c02 */ /* 0x002fce0008000f00 */
.L_x_152:
[----:B-1----:R1:W2:Y:S02]  /*8f30*/  SYNCS.PHASECHK.TRANS64.TRYWAIT P0, [R0+URZ+0x28], R3 ;  /* 0x00002803000075a7 */ /* 0x0022a400080011ff */
[----:B--2---:R-:W-:Y:S05]  /*8f40*/  @!P0 NANOSLEEP.SYNCS 0x989680 ;  /* 0x009896800000895d */ /* 0x004fea0003900000 */
[----:B------:R-:W2:Y:S02]  /*8f50*/  @!P0 SYNCS.PHASECHK.TRANS64 P0, [R0+URZ+0x28], R3 ;  /* 0x00002803000085a7 */ /* 0x000ea400080010ff */
[----:B--2---:R-:W-:Y:S05]  /*8f60*/  @!P0 BRA `(.L_x_152) ;  /* 0xfffffffc00f08947 */ /* 0x004fea000383ffff */
[----:B------:R-:W-:Y:S05]  /*8f70*/  BRA `(.L_x_33) ;  /* 0xffffff9000107947 */ /* 0x000fea000383ffff */
.L_x_39:
[----:B-1----:R1:W2:Y:S02]  /*8f80*/  SYNCS.PHASECHK.TRANS64.TRYWAIT P0, [R3+URZ+0xa0], R0 ;  /* 0x0000a000030075a7 */ /* 0x0022a400080011ff */
[----:B--2---:R-:W-:Y:S05]  /*8f90*/  @!P0 NANOSLEEP.SYNCS 0x989680 ;  /* 0x009896800000895d */ /* 0x004fea0003900000 */
[----:B------:R-:W2:Y:S02]  /*8fa0*/  @!P0 SYNCS.PHASECHK.TRANS64 P0, [R3+URZ+0xa0], R0 ;  /* 0x0000a000030085a7 */ /* 0x000ea400080010ff */
[----:B--2---:R-:W-:Y:S05]  /*8fb0*/  @!P0 BRA `(.L_x_39) ;  /* 0xfffffffc00f08947 */ /* 0x004fea000383ffff */
[----:B------:R-:W-:Y:S05]  /*8fc0*/  BRA `(.L_x_153) ;  /* 0xffffff9000b87947 */ /* 0x000fea000383ffff */
.L_x_43:
[----:B------:R-:W-:-:S07]  /*8fd0*/  MOV R0, UR4 ;  /* 0x0000000400007c02 */ /* 0x000fce0008000f00 */
.L_x_154:
[----:B-1----:R1:W2:Y:S02]  /*8fe0*/  SYNCS.PHASECHK.TRANS64.TRYWAIT P0, [R0+URZ], R2 ;  /* 0x00000002000075a7 */ /* 0x0022a400080011ff */
[----:B--2---:R-:W-:Y:S05]  /*8ff0*/  @!P0 NANOSLEEP.SYNCS 0x989680 ;  /* 0x009896800000895d */ /* 0x004fea0003900000 */
[----:B------:R-:W2:Y:S02]  /*9000*/  @!P0 SYNCS.PHASECHK.TRANS64 P0, [R0+URZ], R2 ;  /* 0x00000002000085a7 */ /* 0x000ea400080010ff */
[----:B--2---:R-:W-:Y:S05]  /*9010*/  @!P0 BRA `(.L_x_154) ;  /* 0xfffffffc00f08947 */ /* 0x004fea000383ffff */
[----:B------:R-:W-:Y:S05]  /*9020*/  BRA `(.L_x_155) ;  /* 0xffffff9800607947 */ /* 0x000fea000383ffff */
.L_x_44:
[----:B------:R-:W-:-:S07]  /*9030*/  MOV R0, UR5 ;  /* 0x0000000500007c02 */ /* 0x000fce0008000f00 */
.L_x_156:
[----:B-1----:R1:W2:Y:S02]  /*9040*/  SYNCS.PHASECHK.TRANS64.TRYWAIT P0, [R0+URZ], R3 ;  /* 0x00000003000075a7 */ /* 0x0022a400080011ff */
[----:B--2---:R-:W-:Y:S05]  /*9050*/  @!P0 NANOSLEEP.SYNCS 0x989680 ;  /* 0x009896800000895d */ /* 0x004fea0003900000 */
[----:B------:R-:W2:Y:S02]  /*9060*/  @!P0 SYNCS.PHASECHK.TRANS64 P0, [R0+URZ], R3 ;  /* 0x00000003000085a7 */ /* 0x000ea400080010ff */
[----:B--2---:R-:W-:Y:S05]  /*9070*/  @!P0 BRA `(.L_x_156) ;  /* 0xfffffffc00f08947 */ /* 0x004fea000383ffff */
[----:B------:R-:W-:Y:S05]  /*9080*/  BRA `(.L_x_157) ;  /* 0xffffff98006c7947 */ /* 0x000fea000383ffff */
.L_x_45:
[----:B------:R-:W-:-:S07]  /*9090*/  MOV R0, UR5 ;  /* 0x0000000500007c02 */ /* 0x000fce0008000f00 */
.L_x_158:
[----:B-1----:R1:W2:Y:S02]  /*90a0*/  SYNCS.PHASECHK.TRANS64.TRYWAIT P0, [R0+URZ], R3 ;  /* 0x00000003000075a7 */ /* 0x0022a400080011ff */
[----:B--2---:R-:W-:Y:S05]  /*90b0*/  @!P0 NANOSLEEP.SYNCS 0x989680 ;  /* 0x009896800000895d */ /* 0x004fea0003900000 */
[----:B------:R-:W2:Y:S02]  /*90c0*/  @!P0 SYNCS.PHASECHK.TRANS64 P0, [R0+URZ], R3 ;  /* 0x00000003000085a7 */ /* 0x000ea400080010ff */
[----:B--2---:R-:W-:Y:S05]  /*90d0*/  @!P0 BRA `(.L_x_158) ;  /* 0xfffffffc00f08947 */ /* 0x004fea000383ffff */
[----:B------:R-:W-:Y:S05]  /*90e0*/  BRA `(.L_x_159) ;  /* 0xffffff9800787947 */ /* 0x000fea000383ffff */
.L_x_46:
[----:B------:R-:W-:-:S07]  /*90f0*/  MOV R0, UR5 ;  /* 0x0000000500007c02 */ /* 0x000fce0008000f00 */
.L_x_160:
[----:B-1----:R1:W2:Y:S02]  /*9100*/  SYNCS.PHASECHK.TRANS64.TRYWAIT P0, [R0+URZ], R3 ;  /* 0x00000003000075a7 */ /* 0x0022a400080011ff */
[----:B--2---:R-:W-:Y:S05]  /*9110*/  @!P0 NANOSLEEP.SYNCS 0x989680 ;  /* 0x009896800000895d */ /* 0x004fea0003900000 */
[----:B------:R-:W2:Y:S02]  /*9120*/  @!P0 SYNCS.PHASECHK.TRANS64 P0, [R0+URZ], R3 ;  /* 0x00000003000085a7 */ /* 0x000ea400080010ff */
[----:B--2---:R-:W-:Y:S05]  /*9130*/  @!P0 BRA `(.L_x_160) ;  /* 0xfffffffc00f08947 */ /* 0x004fea000383ffff */
[----:B------:R-:W-:Y:S05]  /*9140*/  BRA `(.L_x_161) ;  /* 0xffffff9800847947 */ /* 0x000fea000383ffff */
.L_x_49:
[----:B--2---:R2:W3:Y:S02]  /*9150*/  SYNCS.PHASECHK.TRANS64.TRYWAIT P0, [R2+URZ+0x100], R4 ;  /* 0x00010004020075a7 */ /* 0x0044e400080011ff */
[----:B---3--:R-:W-:Y:S05]  /*9160*/  @!P0 NANOSLEEP.SYNCS 0x989680 ;  /* 0x009896800000895d */ /* 0x008fea0003900000 */
[----:B------:R-:W3:Y:S02]  /*9170*/  @!P0 SYNCS.PHASECHK.TRANS64 P0, [R2+URZ+0x100], R4 ;  /* 0x00010004020085a7 */ /* 0x000ee400080010ff */
[----:B---3--:R-:W-:Y:S05]  /*9180*/  @!P0 BRA `(.L_x_49) ;  /* 0xfffffffc00f08947 */ /* 0x008fea000383ffff */
[----:B------:R-:W-:Y:S05]  /*9190*/  BRA `(.L_x_162) ;  /* 0xffffff9800e07947 */ /* 0x000fea000383ffff */
.L_x_50:
[----:B------:R-:W-:-:S07]  /*91a0*/  MOV R2, UR4 ;  /* 0x0000000400027c02 */ /* 0x000fce0008000f00 */
.L_x_163:
[----:B--2---:R2:W3:Y:S02]  /*91b0*/  SYNCS.PHASECHK.TRANS64.TRYWAIT P0, [R2+URZ+0xb0], R5 ;  /* 0x0000b005020075a7 */ /* 0x0044e400080011ff */
[----:B---3--:R-:W-:Y:S05]  /*91c0*/  @!P0 NANOSLEEP.SYNCS 0x989680 ;  /* 0x009896800000895d */ /* 0x008fea0003900000 */
[----:B------:R-:W3:Y:S02]  /*91d0*/  @!P0 SYNCS.PHASECHK.TRANS64 P0, [R2+URZ+0xb0], R5 ;  /* 0x0000b005020085a7 */ /* 0x000ee400080010ff */
[----:B---3--:R-:W-:Y:S05]  /*91e0*/  @!P0 BRA `(.L_x_163) ;  /* 0xfffffffc00f08947 */ /* 0x008fea000383ffff */
[----:B------:R-:W-:Y:S05]  /*91f0*/  BRA `(.L_x_164) ;  /* 0xffffff9800f07947 */ /* 0x000fea000383ffff */
.L_x_51:
[----:B--2---:R2:W3:Y:S02]  /*9200*/  SYNCS.PHASECHK.TRANS64.TRYWAIT P1, [R2+URZ+0xa0], R4 ;  /* 0x0000a004020075a7 */ /* 0x0044e400080211ff */
[----:B---3--:R-:W-:Y:S05]  /*9210*/  @!P1 NANOSLEEP.SYNCS 0x989680 ;  /* 0x009896800000995d */ /* 0x008fea0003900000 */
[----:B------:R-:W3:Y:S02]  /*9220*/  @!P1 SYNCS.PHASECHK.TRANS64 P1, [R2+URZ+0xa0], R4 ;  /* 0x0000a004020095a7 */ /* 0x000ee400080210ff */
[----:B---3--:R-:W-:Y:S05]  /*9230*/  @!P1 BRA `(.L_x_51) ;  /* 0xfffffffc00f09947 */ /* 0x008fea000383ffff */
[----:B------:R-:W-:Y:S05]  /*9240*/  BRA `(.L_x_165) ;  /* 0xffffff9c00207947 */ /* 0x000fea000383ffff */
.L_x_54:
[----:B------:R-:W-:-:S07]  /*9250*/  MOV R0, UR4 ;  /* 0x0000000400007c02 */ /* 0x000fce0008000f00 */
.L_x_166:
[----:B--2---:R2:W3:Y:S02]  /*9260*/  SYNCS.PHASECHK.TRANS64.TRYWAIT P0, [R0+URZ+0xb0], R2 ;  /* 0x0000b002000075a7 */ /* 0x0044e400080011ff */
[----:B---3--:R-:W-:Y:S05]  /*9270*/  @!P0 NANOSLEEP.SYNCS 0x989680 ;  /* 0x009896800000895d */ /* 0x008fea0003900000 */
[----:B------:R-:W3:Y:S02]  /*9280*/  @!P0 SYNCS.PHASECHK.TRANS64 P0, [R0+URZ+0xb0], R2 ;  /* 0x0000b002000085a7 */ /* 0x000ee400080010ff */
[----:B---3--:R-:W-:Y:S05]  /*9290*/  @!P0 BRA `(.L_x_166) ;  /* 0xfffffffc00f08947 */ /* 0x008fea000383ffff */
[----:B------:R-:W-:Y:S05]  /*92a0*/  BRA `(.L_x_53) ;  /* 0xffffff9c00747947 */ /* 0x000fea000383ffff */
.L_x_63:
[----:B--2---:R-:W-:-:S04]  /*92b0*/  MOV R5, UR5 ;  /* 0x0000000500057c02 */ /* 0x004fc80008000f00 */
[----:B------:R2:W3:Y:S03]  /*92c0*/  SYNCS.PHASECHK.TRANS64.TRYWAIT P0, [R5+URZ+0x8], R6 ;  /* 0x00000806050075a7 */ /* 0x0004e600080011ff */
[----:B---3--:R-:W-:Y:S05]  /*92d0*/  @!P0 NANOSLEEP.SYNCS 0x989680 ;  /* 0x009896800000895d */ /* 0x008fea0003900000 */
[----:B------:R-:W3:Y:S02]  /*92e0*/  @!P0 SYNCS.PHASECHK.TRANS64 P0, [R5+URZ+0x8], R6 ;  /* 0x00000806050085a7 */ /* 0x000ee400080010ff */
[----:B---3--:R-:W-:Y:S05]  /*92f0*/  @!P0 BRA `(.L_x_63) ;  /* 0xfffffffc00ec8947 */ /* 0x008fea000383ffff */
[----:B------:R-:W-:Y:S05]  /*9300*/  BRA `(.L_x_62) ;  /* 0xffffffa000287947 */ /* 0x000fea000383ffff */
.L_x_65:
[----:B------:R-:W-:Y:S01]  /*9310*/  BSSY B0, `(.L_x_167) ;  /* 0x0000006000007945 */ /* 0x000fe20003800000 */
[----:B------:R-:W-:-:S07]  /*9320*/  MOV R15, 0xffffffff ;  /* 0xffffffff000f7802 */ /* 0x000fce0000000f00 */
[----:B-12--5:R-:W-:Y:S05]  /*9330*/  WARPSYNC.COLLECTIVE R15, `(.L_x_168) ;  /* 0x000000000f0c7348 */ /* 0x026fea0003c00000 */
[----:B------:R-:W-:Y:S02]  /*9340*/  ELECT P6, UR79, PT ;  /* 0x00000000004f782f */ /* 0x000fe400038c0000 */
[----:B------:R-:W-:Y:S01]  /*9350*/  MOV R14, UR79 ;  /* 0x0000004f000e7c02 */ /* 0x000fe20008000f00 */
[----:B-12--5:R-:W-:Y:S10]  /*9360*/  ENDCOLLECTIVE ;  /* 0x000000000000791b */ /* 0x026ff40003800000 */
.L_x_168:
[----:B------:R-:W-:Y:S05]  /*9370*/  BSYNC B0 ;  /* 0x0000000000007941 */ /* 0x000fea0003800000 */
.L_x_167:
[----:B------:R-:W-:Y:S05]  /*9380*/  BRA `(.L_x_169) ;  /* 0xffffffa000587947 */ /* 0x000fea000383ffff */
.L_x_67:
[----:B--2---:R-:W-:-:S04]  /*9390*/  MOV R0, UR5 ;  /* 0x0000000500007c02 */ /* 0x004fc80008000f00 */
[----:B------:R2:W3:Y:S03]  /*93a0*/  SYNCS.PHASECHK.TRANS64.TRYWAIT P0, [R0+URZ+0x8], R4 ;  /* 0x00000804000075a7 */ /* 0x0004e600080011ff */
[----:B---3--:R-:W-:Y:S05]  /*93b0*/  @!P0 NANOSLEEP.SYNCS 0x989680 ;  /* 0x009896800000895d */ /* 0x008fea0003900000 */
[----:B------:R-:W3:Y:S02]  /*93c0*/  @!P0 SYNCS.PHASECHK.TRANS64 P0, [R0+URZ+0x8], R4 ;  /* 0x00000804000085a7 */ /* 0x000ee400080010ff */
[----:B---3--:R-:W-:Y:S05]  /*93d0*/  @!P0 BRA `(.L_x_67) ;  /* 0xfffffffc00ec8947 */ /* 0x008fea000383ffff */
[----:B------:R-:W-:Y:S05]  /*93e0*/  BRA `(.L_x_66) ;  /* 0xffffffa0005c7947 */ /* 0x000fea000383ffff */
.L_x_68:
[----:B-1----:R1:W2:Y:S02]  /*93f0*/  SYNCS.PHASECHK.TRANS64.TRYWAIT P0, [R0+URZ+0xa0], R4 ;  /* 0x0000a004000075a7 */ /* 0x0022a400080011ff */
[----:B--2---:R-:W-:Y:S05]  /*9400*/  @!P0 NANOSLEEP.SYNCS 0x989680 ;  /* 0x009896800000895d */ /* 0x004fea0003900000 */
[----:B------:R-:W2:Y:S02]  /*9410*/  @!P0 SYNCS.PHASECHK.TRANS64 P0, [R0+URZ+0xa0], R4 ;  /* 0x0000a004000085a7 */ /* 0x000ea400080010ff */
[----:B--2---:R-:W-:Y:S05]  /*9420*/  @!P0 BRA `(.L_x_68) ;  /* 0xfffffffc00f08947 */ /* 0x004fea000383ffff */
[----:B------:R-:W-:Y:S05]  /*9430*/  BRA `(.L_x_170) ;  /* 0xffffffa400487947 */ /* 0x000fea000383ffff */
.L_x_70:
[----:B------:R-:W-:-:S07]  /*9440*/  MOV R0, UR31 ;  /* 0x0000001f00007c02 */ /* 0x000fce0008000f00 */
.L_x_171:
[----:B-1----:R1:W2:Y:S02]  /*9450*/  SYNCS.PHASECHK.TRANS64.TRYWAIT P0, [R0+URZ+0xe0], R4 ;  /* 0x0000e004000075a7 */ /* 0x0022a400080011ff */
[----:B--2---:R-:W-:Y:S05]  /*9460*/  @!P0 NANOSLEEP.SYNCS 0x989680 ;  /* 0x009896800000895d */ /* 0x004fea0003900000 */
[----:B------:R-:W2:Y:S02]  /*9470*/  @!P0 SYNCS.PHASECHK.TRANS64 P0, [R0+URZ+0xe0], R4 ;  /* 0x0000e004000085a7 */ /* 0x000ea400080010ff */
[----:B--2---:R-:W-:Y:S05]  /*9480*/  @!P0 BRA `(.L_x_171) ;  /* 0xfffffffc00f08947 */ /* 0x004fea000383ffff */
[----:B------:R-:W-:Y:S05]  /*9490*/  BRA `(.L_x_172) ;  /* 0xffffffa400947947 */ /* 0x000fea000383ffff */
.L_x_73:
[----:B------:R-:W-:Y:S07]  /*94a0*/  MOV R0, UR5 ;  /* 0x0000000500007c02 */ /* 0x000fee0008000f00 */
.L_x_173:
[----:B-1----:R1:W2:Y:S02]  /*94b0*/  SYNCS.PHASECHK.TRANS64.TRYWAIT P0, [R0+URZ], R4 ;  /* 0x00000004000075a7 */ /* 0x0022a400080011ff */
[----:B--2---:R-:W-:Y:S05]  /*94c0*/  @!P0 NANOSLEEP.SYNCS 0x989680 ;  /* 0x009896800000895d */ /* 0x004fea0003900000 */
[----:B------:R-:W2:Y:S02]  /*94d0*/  @!P0 SYNCS.PHASECHK.TRANS64 P0, [R0+URZ], R4 ;  /* 0x00000004000085a7 */ /* 0x000ea400080010ff */
[----:B--2---:R-:W-:Y:S05]  /*94e0*/  @!P0 BRA `(.L_x_173) ;  /* 0xfffffffc00f08947 */ /* 0x004fea000383ffff */
[----:B------:R-:W-:Y:S05]  /*94f0*/  BRA `(.L_x_72) ;  /* 0xffffffa400a87947 */ /* 0x000fea000383ffff */
.L_x_77:
[----:B-1----:R-:W-:-:S07]  /*9500*/  MOV R0, UR4 ;  /* 0x0000000400007c02 */ /* 0x002fce0008000f00 */
.L_x_174:
[----:B-1----:R1:W2:Y:S02]  /*9510*/  SYNCS.PHASECHK.TRANS64.TRYWAIT P0, [R0+URZ], R2 ;  /* 0x00000002000075a7 */ /* 0x0022a400080011ff */
[----:B--2---:R-:W-:Y:S05]  /*9520*/  @!P0 NANOSLEEP.SYNCS 0x989680 ;  /* 0x009896800000895d */ /* 0x004fea0003900000 */
[----:B------:R-:W2:Y:S02]  /*9530*/  @!P0 SYNCS.PHASECHK.TRANS64 P0, [R0+URZ], R2 ;  /* 0x00000002000085a7 */ /* 0x000ea400080010ff */
[----:B--2---:R-:W-:Y:S05]  /*9540*/  @!P0 BRA `(.L_x_174) ;  /* 0xfffffffc00f08947 */ /* 0x004fea000383ffff */
[----:B------:R-:W-:Y:S05]  /*9550*/  BRA `(.L_x_175) ;  /* 0xffffffa8009c7947 */ /* 0x000fea000383ffff */
.L_x_78:
[----:B------:R-:W-:-:S07]  /*9560*/  MOV R0, UR5 ;  /* 0x0000000500007c02 */ /* 0x000fce0008000f00 */
.L_x_176:
[----:B-1----:R1:W2:Y:S02]  /*9570*/  SYNCS.PHASECHK.TRANS64.TRYWAIT P0, [R0+URZ], R3 ;  /* 0x00000003000075a7 */ /* 0x0022a400080011ff */
[----:B--2---:R-:W-:Y:S05]  /*9580*/  @!P0 NANOSLEEP.SYNCS 0x989680 ;  /* 0x009896800000895d */ /* 0x004fea0003900000 */
[----:B------:R-:W2:Y:S02]  /*9590*/  @!P0 SYNCS.PHASECHK.TRANS64 P0, [R0+URZ], R3 ;  /* 0x00000003000085a7 */ /* 0x000ea400080010ff */
[----:B--2---:R-:W-:Y:S05]  /*95a0*/  @!P0 BRA `(.L_x_176) ;  /* 0xfffffffc00f08947 */ /* 0x004fea000383ffff */
[----:B------:R-:W-:Y:S05]  /*95b0*/  BRA `(.L_x_177) ;  /* 0xffffffa800a87947 */ /* 0x000fea000383ffff */
.L_x_79:
[----:B------:R-:W-:-:S07]  /*95c0*/  MOV R0, UR5 ;  /* 0x0000000500007c02 */ /* 0x000fce0008000f00 */
.L_x_178:
[----:B-1----:R1:W2:Y:S02]  /*95d0*/  SYNCS.PHASECHK.TRANS64.TRYWAIT P0, [R0+URZ], R3 ;  /* 0x00000003000075a7 */ /* 0x0022a400080011ff */
[----:B--2---:R-:W-:Y:S05]  /*95e0*/  @!P0 NANOSLEEP.SYNCS 0x989680 ;  /* 0x009896800000895d */ /* 0x004fea0003900000 */
[----:B------:R-:W2:Y:S02]  /*95f0*/  @!P0 SYNCS.PHASECHK.TRANS64 P0, [R0+URZ], R3 ;  /* 0x00000003000085a7 */ /* 0x000ea400080010ff */
[----:B--2---:R-:W-:Y:S05]  /*9600*/  @!P0 BRA `(.L_x_178) ;  /* 0xfffffffc00f08947 */ /* 0x004fea000383ffff */
[----:B------:R-:W-:Y:S05]  /*9610*/  BRA `(.L_x_179) ;  /* 0xffffffa800b47947 */ /* 0x000fea000383ffff */
.L_x_82:
[----:B------:R-:W-:-:S07]  /*9620*/  MOV R0, UR26 ;  /* 0x0000001a00007c02 */ /* 0x000fce0008000f00 */
.L_x_180:
[----:B-1----:R1:W2:Y:S02]  /*9630*/  SYNCS.PHASECHK.TRANS64.TRYWAIT P1, [R0+URZ+0x120], R2 ;  /* 0x00012002000075a7 */ /* 0x0022a400080211ff */
[----:B--2---:R-:W-:Y:S05]  /*9640*/  @!P1 NANOSLEEP.SYNCS 0x989680 ;  /* 0x009896800000995d */ /* 0x004fea0003900000 */
[----:B------:R-:W2:Y:S02]  /*9650*/  @!P1 SYNCS.PHASECHK.TRANS64 P1, [R0+URZ+0x120], R2 ;  /* 0x00012002000095a7 */ /* 0x000ea400080210ff */
[----:B--2---:R-:W-:Y:S05]  /*9660*/  @!P1 BRA `(.L_x_180) ;  /* 0xfffffffc00f09947 */ /* 0x004fea000383ffff */
[----:B------:R-:W-:Y:S05]  /*9670*/  BRA `(.L_x_181) ;  /* 0xffffffac00007947 */ /* 0x000fea000383ffff */
.L_x_87:
[----:B---3--:R3:W4:Y:S02]  /*9680*/  SYNCS.PHASECHK.TRANS64.TRYWAIT P0, [R12+URZ+0xa0], R0 ;  /* 0x0000a0000c0075a7 */ /* 0x00872400080011ff */
[----:B----4-:R-:W-:Y:S05]  /*9690*/  @!P0 NANOSLEEP.SYNCS 0x989680 ;  /* 0x009896800000895d */ /* 0x010fea0003900000 */
[----:B------:R-:W4:Y:S02]  /*96a0*/  @!P0 SYNCS.PHASECHK.TRANS64 P0, [R12+URZ+0xa0], R0 ;  /* 0x0000a0000c0085a7 */ /* 0x000f2400080010ff */
[----:B----4-:R-:W-:Y:S05]  /*96b0*/  @!P0 BRA `(.L_x_87) ;  /* 0xfffffffc00f08947 */ /* 0x010fea000383ffff */
[----:B------:R-:W-:Y:S05]  /*96c0*/  BRA `(.L_x_182) ;  /* 0xffffffb000287947 */ /* 0x000fea000383ffff */
.L_x_90:
[----:B-1----:R-:W-:Y:S07]  /*96d0*/  MOV R0, UR21 ;  /* 0x0000001500007c02 */ /* 0x002fee0008000f00 */
.L_x_183:
[----:B-1----:R1:W3:Y:S02]  /*96e0*/  SYNCS.PHASECHK.TRANS64.TRYWAIT P2, [R0+URZ+0x98], R6 ;  /* 0x00009806000075a7 */ /* 0x0022e400080411ff */
[----:B---3--:R-:W-:Y:S05]  /*96f0*/  @!P2 NANOSLEEP.SYNCS 0x989680 ;  /* 0x009896800000a95d */ /* 0x008fea0003900000 */
[----:B------:R-:W3:Y:S02]  /*9700*/  @!P2 SYNCS.PHASECHK.TRANS64 P2, [R0+URZ+0x98], R6 ;  /* 0x000098060000a5a7 */ /* 0x000ee400080410ff */
[----:B---3--:R-:W-:Y:S05]  /*9710*/  @!P2 BRA `(.L_x_183) ;  /* 0xfffffffc00f0a947 */ /* 0x008fea000383ffff */
[----:B------:R-:W-:Y:S05]  /*9720*/  BRA `(.L_x_89) ;  /* 0xffffffb400907947 */ /* 0x000fea000383ffff */
.L_x_93:
[----:B------:R-:W-:Y:S07]  /*9730*/  MOV R0, UR21 ;  /* 0x0000001500007c02 */ /* 0x000fee0008000f00 */
.L_x_184:
[----:B-1----:R1:W3:Y:S02]  /*9740*/  SYNCS.PHASECHK.TRANS64.TRYWAIT P0, [R0+URZ+0x70], R9 ;  /* 0x00007009000075a7 */ /* 0x0022e400080011ff */
[----:B---3--:R-:W-:Y:S05]  /*9750*/  @!P0 NANOSLEEP.SYNCS 0x989680 ;  /* 0x009896800000895d */ /* 0x008fea0003900000 */
[----:B------:R-:W3:Y:S02]  /*9760*/  @!P0 SYNCS.PHASECHK.TRANS64 P0, [R0+URZ+0x70], R9 ;  /* 0x00007009000085a7 */ /* 0x000ee400080010ff */
[----:B---3--:R-:W-:Y:S05]  /*9770*/  @!P0 BRA `(.L_x_184) ;  /* 0xfffffffc00f08947 */ /* 0x008fea000383ffff */
[----:B------:R-:W-:Y:S05]  /*9780*/  BRA `(.L_x_185) ;  /* 0xffffffb400ec7947 */ /* 0x000fea000383ffff */
.L_x_94:
[----:B------:R-:W-:Y:S07]  /*9790*/  MOV R0, UR21 ;  /* 0x0000001500007c02 */ /* 0x000fee0008000f00 */
.L_x_186:
[----:B-1----:R1:W3:Y:S02]  /*97a0*/  SYNCS.PHASECHK.TRANS64.TRYWAIT P0, [R0+URZ+0x78], R9 ;  /* 0x00007809000075a7 */ /* 0x0022e400080011ff */
[----:B---3--:R-:W-:Y:S05]  /*97b0*/  @!P0 NANOSLEEP.SYNCS 0x989680 ;  /* 0x009896800000895d */ /* 0x008fea0003900000 */
[----:B------:R-:W3:Y:S02]  /*97c0*/  @!P0 SYNCS.PHASECHK.TRANS64 P0, [R0+URZ+0x78], R9 ;  /* 0x00007809000085a7 */ /* 0x000ee400080010ff */
[----:B---3--:R-:W-:Y:S05]  /*97d0*/  @!P0 BRA `(.L_x_186) ;  /* 0xfffffffc00f08947 */ /* 0x008fea000383ffff */
[----:B------:R-:W-:Y:S05]  /*97e0*/  BRA `(.L_x_187) ;  /* 0xffffffb800487947 */ /* 0x000fea000383ffff */
.L_x_95:
[----:B------:R-:W-:Y:S07]  /*97f0*/  MOV R0, UR21 ;  /* 0x0000001500007c02 */ /* 0x000fee0008000f00 */
.L_x_188:
[----:B-1----:R1:W3:Y:S02]  /*9800*/  SYNCS.PHASECHK.TRANS64.TRYWAIT P0, [R0+URZ+0x80], R9 ;  /* 0x00008009000075a7 */ /* 0x0022e400080011ff */
[----:B---3--:R-:W-:Y:S05]  /*9810*/  @!P0 NANOSLEEP.SYNCS 0x989680 ;  /* 0x009896800000895d */ /* 0x008fea0003900000 */
[----:B------:R-:W3:Y:S02]  /*9820*/  @!P0 SYNCS.PHASECHK.TRANS64 P0, [R0+URZ+0x80], R9 ;  /* 0x00008009000085a7 */ /* 0x000ee400080010ff */
[----:B---3--:R-:W-:Y:S05]  /*9830*/  @!P0 BRA `(.L_x_188) ;  /* 0xfffffffc00f08947 */ /* 0x008fea000383ffff */
[----:B------:R-:W-:Y:S05]  /*9840*/  BRA `(.L_x_189) ;  /* 0xffffffb800a47947 */ /* 0x000fea000383ffff */
.L_x_96:
[----:B------:R-:W-:Y:S07]  /*9850*/  MOV R0, UR21 ;  /* 0x0000001500007c02 */ /* 0x000fee0008000f00 */
.L_x_190:
[----:B-1----:R1:W3:Y:S02]  /*9860*/  SYNCS.PHASECHK.TRANS64.TRYWAIT P0, [R0+URZ+0x88], R9 ;  /* 0x00008809000075a7 */ /* 0x0022e400080011ff */
[----:B---3--:R-:W-:Y:S05]  /*9870*/  @!P0 NANOSLEEP.SYNCS 0x989680 ;  /* 0x009896800000895d */ /* 0x008fea0003900000 */
[----:B------:R-:W3:Y:S02]  /*9880*/  @!P0 SYNCS.PHASECHK.TRANS64 P0, [R0+URZ+0x88], R9 ;  /* 0x00008809000085a7 */ /* 0x000ee400080010ff */
[----:B---3--:R-:W-:Y:S05]  /*9890*/  @!P0 BRA `(.L_x_190) ;  /* 0xfffffffc00f08947 */ /* 0x008fea000383ffff */
[----:B------:R-:W-:Y:S05]  /*98a0*/  BRA `(.L_x_191) ;  /* 0xffffffbc00007947 */ /* 0x000fea000383ffff */
.L_x_98:
[----:B------:R-:W-:-:S07]  /*98b0*/  MOV R0, UR21 ;  /* 0x0000001500007c02 */ /* 0x000fce0008000f00 */
.L_x_192:
[----:B-1----:R1:W4:Y:S02]  /*98c0*/  SYNCS.PHASECHK.TRANS64.TRYWAIT P0, [R0+URZ+0x70], R2 ;  /* 0x00007002000075a7 */ /* 0x00232400080011ff */
[----:B----4-:R-:W-:Y:S05]  /*98d0*/  @!P0 NANOSLEEP.SYNCS 0x989680 ;  /* 0x009896800000895d */ /* 0x010fea0003900000 */
[----:B------:R-:W4:Y:S02]  /*98e0*/  @!P0 SYNCS.PHASECHK.TRANS64 P0, [R0+URZ+0x70], R2 ;  /* 0x00007002000085a7 */ /* 0x000f2400080010ff */
[----:B----4-:R-:W-:Y:S05]  /*98f0*/  @!P0 BRA `(.L_x_192) ;  /* 0xfffffffc00f08947 */ /* 0x010fea000383ffff */
[----:B------:R-:W-:Y:S05]  /*9900*/  BRA `(.L_x_193) ;  /* 0xffffffbc008c7947 */ /* 0x000fea000383ffff */
.L_x_99:
[----:B-1----:R-:W-:-:S07]  /*9910*/  MOV R0, UR21 ;  /* 0x0000001500007c02 */ /* 0x002fce0008000f00 */
.L_x_194:
[----:B-1----:R1:W4:Y:S02]  /*9920*/  SYNCS.PHASECHK.TRANS64.TRYWAIT P0, [R0+URZ+0x78], R2 ;  /* 0x00007802000075a7 */ /* 0x00232400080011ff */
[----:B----4-:R-:W-:Y:S05]  /*9930*/  @!P0 NANOSLEEP.SYNCS 0x989680 ;  /* 0x009896800000895d */ /* 0x010fea0003900000 */
[----:B------:R-:W4:Y:S02]  /*9940*/  @!P0 SYNCS.PHASECHK.TRANS64 P0, [R0+URZ+0x78], R2 ;  /* 0x00007802000085a7 */ /* 0x000f2400080010ff */
[----:B----4-:R-:W-:Y:S05]  /*9950*/  @!P0 BRA `(.L_x_194) ;  /* 0xfffffffc00f08947 */ /* 0x010fea000383ffff */
[----:B------:R-:W-:Y:S05]  /*9960*/  BRA `(.L_x_195) ;  /* 0xffffffbc007c7947 */ /* 0x000fea000383ffff */
.L_x_100:
[----:B-1----:R-:W-:-:S07]  /*9970*/  MOV R0, UR21 ;  /* 0x0000001500007c02 */ /* 0x002fce0008000f00 */
.L_x_196:
[----:B-1----:R1:W4:Y:S02]  /*9980*/  SYNCS.PHASECHK.TRANS64.TRYWAIT P0, [R0+URZ+0x80], R2 ;  /* 0x00008002000075a7 */ /* 0x00232400080011ff */
[----:B----4-:R-:W-:Y:S05]  /*9990*/  @!P0 NANOSLEEP.SYNCS 0x989680 ;  /* 0x009896800000895d */ /* 0x010fea0003900000 */
[----:B------:R-:W4:Y:S02]  /*99a0*/  @!P0 SYNCS.PHASECHK.TRANS64 P0, [R0+URZ+0x80], R2 ;  /* 0x00008002000085a7 */ /* 0x000f2400080010ff */
[----:B----4-:R-:W-:Y:S05]  /*99b0*/  @!P0 BRA `(.L_x_196) ;  /* 0xfffffffc00f08947 */ /* 0x010fea000383ffff */
[----:B------:R-:W-:Y:S05]  /*99c0*/  BRA `(.L_x_197) ;  /* 0xffffffbc006c7947 */ /* 0x000fea000383ffff */
.L_x_102:
[----:B--2---:R2:W3:Y:S02]  /*99d0*/  SYNCS.PHASECHK.TRANS64.TRYWAIT P0, [R3+URZ+0xa0], R0 ;  /* 0x0000a000030075a7 */ /* 0x0044e400080011ff */
[----:B---3--:R-:W-:Y:S05]  /*99e0*/  @!P0 NANOSLEEP.SYNCS 0x989680 ;  /* 0x009896800000895d */ /* 0x008fea0003900000 */
[----:B------:R-:W3:Y:S02]  /*99f0*/  @!P0 SYNCS.PHASECHK.TRANS64 P0, [R3+URZ+0xa0], R0 ;  /* 0x0000a000030085a7 */ /* 0x000ee400080010ff */
[----:B---3--:R-:W-:Y:S05]  /*9a00*/  @!P0 BRA `(.L_x_102) ;  /* 0xfffffffc00f08947 */ /* 0x008fea000383ffff */
[----:B------:R-:W-:Y:S05]  /*9a10*/  BRA `(.L_x_198) ;  /* 0xffffffc000307947 */ /* 0x000fea000383ffff */
.L_x_113:
[----:B-1----:R-:W-:Y:S04]  /*9a20*/  MOV R2, UR43 ;  /* 0x0000002b00027c02 */ /* 0x002fe80008000f00 */
[----:B------:R1:W2:Y:S03]  /*9a30*/  SYNCS.PHASECHK.TRANS64.TRYWAIT P0, [R2+URZ+0x50], R3 ;  /* 0x00005003020075a7 */ /* 0x0002a600080011ff */
[----:B--2---:R-:W-:Y:S05]  /*9a40*/  @!P0 NANOSLEEP.SYNCS 0x989680 ;  /* 0x009896800000895d */ /* 0x004fea0003900000 */
[----:B------:R-:W2:Y:S02]  /*9a50*/  @!P0 SYNCS.PHASECHK.TRANS64 P0, [R2+URZ+0x50], R3 ;  /* 0x00005003020085a7 */ /* 0x000ea400080010ff */
[----:B--2---:R-:W-:Y:S05]  /*9a60*/  @!P0 BRA `(.L_x_113) ;  /* 0xfffffffc00ec8947 */ /* 0x004fea000383ffff */
[----:B------:R-:W-:Y:S05]  /*9a70*/  BRA `(.L_x_112) ;  /* 0xffffffcc00807947 */ /* 0x000fea000383ffff */
.L_x_115:
[----:B-1----:R1:W3:Y:S02]  /*9a80*/  SYNCS.PHASECHK.TRANS64.TRYWAIT P1, [R54+URZ+0xc0], R0 ;  /* 0x0000c000360075a7 */ /* 0x0022e400080211ff */
[----:B---3--:R-:W-:Y:S05]  /*9a90*/  @!P1 NANOSLEEP.SYNCS 0x989680 ;  /* 0x009896800000995d */ /* 0x008fea0003900000 */
[----:B------:R-:W3:Y:S02]  /*9aa0*/  @!P1 SYNCS.PHASECHK.TRANS64 P1, [R54+URZ+0xc0], R0 ;  /* 0x0000c000360095a7 */ /* 0x000ee400080210ff */
[----:B---3--:R-:W-:Y:S05]  /*9ab0*/  @!P1 BRA `(.L_x_115) ;  /* 0xfffffffc00f09947 */ /* 0x008fea000383ffff */
[----:B------:R-:W-:Y:S05]  /*9ac0*/  BRA `(.L_x_114) ;  /* 0xffffffcc00a07947 */ /* 0x000fea000383ffff */
.L_x_124:
[----:B--2---:R2:W3:Y:S02]  /*9ad0*/  SYNCS.PHASECHK.TRANS64.TRYWAIT P0, [R2+URZ+0x50], R0 ;  /* 0x00005000020075a7 */ /* 0x0044e400080011ff */
[----:B---3--:R-:W-:Y:S05]  /*9ae0*/  @!P0 NANOSLEEP.SYNCS 0x989680 ;  /* 0x009896800000895d */ /* 0x008fea0003900000 */
[----:B------:R-:W3:Y:S02]  /*9af0*/  @!P0 SYNCS.PHASECHK.TRANS64 P0, [R2+URZ+0x50], R0 ;  /* 0x00005000020085a7 */ /* 0x000ee400080010ff */
[----:B---3--:R-:W-:Y:S05]  /*9b00*/  @!P0 BRA `(.L_x_124) ;  /* 0xfffffffc00f08947 */ /* 0x008fea000383ffff */
[----:B------:R-:W-:Y:S05]  /*9b10*/  BRA `(.L_x_123) ;  /* 0xffffffd400b07947 */ /* 0x000fea000383ffff */
.L_x_132:
[----:B--2---:R2:W3:Y:S02]  /*9b20*/  SYNCS.PHASECHK.TRANS64.TRYWAIT P0, [R2+URZ+0x50], R4 ;  /* 0x00005004020075a7 */ /* 0x0044e400080011ff */
[----:B---3--:R-:W-:Y:S05]  /*9b30*/  @!P0 NANOSLEEP.SYNCS 0x989680 ;  /* 0x009896800000895d */ /* 0x008fea0003900000 */
[----:B------:R-:W3:Y:S02]  /*9b40*/  @!P0 SYNCS.PHASECHK.TRANS64 P0, [R2+URZ+0x50], R4 ;  /* 0x00005004020085a7 */ /* 0x000ee400080010ff */
[----:B---3--:R-:W-:Y:S05]  /*9b50*/  @!P0 BRA `(.L_x_132) ;  /* 0xfffffffc00f08947 */ /* 0x008fea000383ffff */
[----:B------:R-:W-:Y:S05]  /*9b60*/  BRA `(.L_x_131) ;  /* 0xffffffdc00d07947 */ /* 0x000fea000383ffff */
.L_x_140:
[----:B--2---:R2:W3:Y:S02]  /*9b70*/  SYNCS.PHASECHK.TRANS64.TRYWAIT P0, [R3+URZ+0x50], R0 ;  /* 0x00005000030075a7 */ /* 0x0044e400080011ff */
[----:B---3--:R-:W-:Y:S05]  /*9b80*/  @!P0 NANOSLEEP.SYNCS 0x989680 ;  /* 0x009896800000895d */ /* 0x008fea0003900000 */
[----:B------:R-:W3:Y:S02]  /*9b90*/  @!P0 SYNCS.PHASECHK.TRANS64 P0, [R3+URZ+0x50], R0 ;  /* 0x00005000030085a7 */ /* 0x000ee400080010ff */
[----:B---3--:R-:W-:Y:S05]  /*9ba0*/  @!P0 BRA `(.L_x_140) ;  /* 0xfffffffc00f08947 */ /* 0x008fea000383ffff */
[----:B------:R-:W-:Y:S05]  /*9bb0*/  BRA `(.L_x_139) ;  /* 0xffffffe400f07947 */ /* 0x000fea000383ffff */
        .weak           $__internal_0_$__cuda_sm10x_tcgen05_guardrail_trap_col_being_dealloced_not_returned_by_alloc
        .type           $__internal_0_$__cuda_sm10x_tcgen05_guardrail_trap_col_being_dealloced_not_returned_by_alloc,@function
        .size           $__internal_0_$__cuda_sm10x_tcgen05_guardrail_trap_col_being_dealloced_not_returned_by_alloc,($__internal_1_$__cuda_sm10x_tcgen05_guardrail_trap_phase_invalid_during_alloc - $__internal_0_$__cuda_sm10x_tcgen05_guardrail_trap_col_being_dealloced_not_returned_by_alloc)
$__internal_0_$__cuda_sm10x_tcgen05_guardrail_trap_col_being_dealloced_not_returned_by_alloc:
[----:B------:R-:W-:Y:S05]  /*9bc0*/  BPT.TRAP 0x1 ;  /* 0x000000040000795c */ /* 0x000fea0000300000 */
[----:B------:R-:W-:-:S04]  /*9bd0*/  HFMA2 R3, -RZ, RZ, 0, 0 ;  /* 0x00000000ff037431 */ /* 0x000fc800000001ff */
[----:B------:R-:W-:Y:S05]  /*9be0*/  RET.REL.NODEC R2 `(_ZN7cutlass13device_kernelINS_4gemm6kernel13GemmUniversalIN4cute5tupleIJiiiiEEENS1_10collective13CollectiveMmaINS1_35MainloopSm100TmaUmmaWarpSpecializedILi5ELi2ELi4ENS5_IJNS4_1CILi2EEENSA_ILi4EEENSA_ILi1EEEEEEEENS5_IJNSA_ILi128EEESG_NSA_ILi64EEEEEENS_6half_tENS5_IJlSD_lEEESJ_SK_NS4_8TiledMMAINS4_8MMA_AtomIJNS4_26SM100_MMA_F16BF16_2x1SM_SSISJ_SJ_fLi128ELi128ELNS4_4UMMA5MajorE0ELSP_0ELNSO_7ScaleInE0ELSQ_0EEEEEENS4_6LayoutINS5_IJSD_SD_SD_EEENS5_IJNSA_ILi0EEESV_SV_EEEEENS5_IJNS4_10UnderscoreESY_SY_EEEEENS4_28SM100_TMA_2SM_LOAD_MULTICASTENS4_14ComposedLayoutINS4_7SwizzleILi3ELi4ELi3EEENS4_18smem_ptr_flag_bitsILi16EEENST_INS5_IJNSA_ILi8EEESH_EEENS5_IJSH_SD_EEEEEEEvNS4_8identityENS4_18SM100_TMA_2SM_LOADES1B_vS1C_EENS_8epilogue10collective18CollectiveEpilogueINS1F_23Sm100TmaWarpSpecializedILi4ELi2ELi16ELb1ELb0EEEJNS5_IJSH_SG_SH_EEENS5_IJNST_ISH_SD_EENST_INS5_IJNSA_ILi16EEESB_EEENS5_IJSD_SH_EEEEEEEESJ_SK_SJ_SK_NS1F_6fusion15FusionCallbacksIS1J_NS1R_17LinearCombinationISJ_fSJ_fLNS_15FloatRoundStyleE2EEES1K_S1Q_JEEENS4_5SM1004TMEM4LOAD26SM100_TMEM_LOAD_32dp32b16xENS4_13SM90_TMA_LOADENS12_INS13_ILi1ELi4ELi3EEES16_NST_INS5_IJS17_S1M_EEENS5_IJS1M_SD_EEEEEEENS4_39AutoVectorizingCopyWithAssumedAlignmentILi128EEENS4_14SM90_TMA_STOREES26_S28_S28_EEEvvEEEEvNT_6ParamsE) ;  /* 0xffffff6402047950 */ /* 0x000fea0003c3ffff */
        .weak           $__internal_1_$__cuda_sm10x_tcgen05_guardrail_trap_phase_invalid_during_alloc
        .type           $__internal_1_$__cuda_sm10x_tcgen05_guardrail_trap_phase_invalid_during_alloc,@function
        .size           $__internal_1_$__cuda_sm10x_tcgen05_guardrail_trap_phase_invalid_during_alloc,($__internal_2_$__cuda_sm10x_tcgen05_guardrail_trap_unallocated_columns_being_dealloced - $__internal_1_$__cuda_sm10x_tcgen05_guardrail_trap_phase_invalid_during_alloc)
$__internal_1_$__cuda_sm10x_tcgen05_guardrail_trap_phase_invalid_during_alloc:
[----:B------:R-:W-:Y:S05]  /*9bf0*/  BPT.TRAP 0x1 ;  /* 0x000000040000795c */ /* 0x000fea0000300000 */
[----:B------:R-:W-:-:S04]  /*9c00*/  MOV R5, 0x0 ;  /* 0x0000000000057802 */ /* 0x000fc80000000f00 */
[----:B------:R-:W-:Y:S05]  /*9c10*/  RET.REL.NODEC R4 `(_ZN7cutlass13device_kernelINS_4gemm6kernel13GemmUniversalIN4cute5tupleIJiiiiEEENS1_10collective13CollectiveMmaINS1_35MainloopSm100TmaUmmaWarpSpecializedILi5ELi2ELi4ENS5_IJNS4_1CILi2EEENSA_ILi4EEENSA_ILi1EEEEEEEENS5_IJNSA_ILi128EEESG_NSA_ILi64EEEEEENS_6half_tENS5_IJlSD_lEEESJ_SK_NS4_8TiledMMAINS4_8MMA_AtomIJNS4_26SM100_MMA_F16BF16_2x1SM_SSISJ_SJ_fLi128ELi128ELNS4_4UMMA5MajorE0ELSP_0ELNSO_7ScaleInE0ELSQ_0EEEEEENS4_6LayoutINS5_IJSD_SD_SD_EEENS5_IJNSA_ILi0EEESV_SV_EEEEENS5_IJNS4_10UnderscoreESY_SY_EEEEENS4_28SM100_TMA_2SM_LOAD_MULTICASTENS4_14ComposedLayoutINS4_7SwizzleILi3ELi4ELi3EEENS4_18smem_ptr_flag_bitsILi16EEENST_INS5_IJNSA_ILi8EEESH_EEENS5_IJSH_SD_EEEEEEEvNS4_8identityENS4_18SM100_TMA_2SM_LOADES1B_vS1C_EENS_8epilogue10collective18CollectiveEpilogueINS1F_23Sm100TmaWarpSpecializedILi4ELi2ELi16ELb1ELb0EEEJNS5_IJSH_SG_SH_EEENS5_IJNST_ISH_SD_EENST_INS5_IJNSA_ILi16EEESB_EEENS5_IJSD_SH_EEEEEEEESJ_SK_SJ_SK_NS1F_6fusion15FusionCallbacksIS1J_NS1R_17LinearCombinationISJ_fSJ_fLNS_15FloatRoundStyleE2EEES1K_S1Q_JEEENS4_5SM1004TMEM4LOAD26SM100_TMEM_LOAD_32dp32b16xENS4_13SM90_TMA_LOADENS12_INS13_ILi1ELi4ELi3EEES16_NST_INS5_IJS17_S1M_EEENS5_IJS1M_SD_EEEEEEENS4_39AutoVectorizingCopyWithAssumedAlignmentILi128EEENS4_14SM90_TMA_STOREES26_S28_S28_EEEvvEEEEvNT_6ParamsE) ;  /* 0xffffff6004f87950 */ /* 0x000fea0003c3ffff */
        .weak           $__internal_2_$__cuda_sm10x_tcgen05_guardrail_trap_unallocated_columns_being_dealloced
        .type           $__internal_2_$__cuda_sm10x_tcgen05_guardrail_trap_unallocated_columns_being_dealloced,@function
        .size           $__internal_2_$__cuda_sm10x_tcgen05_guardrail_trap_unallocated_columns_being_dealloced,(.L_x_200 - $__internal_2_$__cuda_sm10x_tcgen05_guardrail_trap_unallocated_columns_being_dealloced)
$__internal_2_$__cuda_sm10x_tcgen05_guardrail_trap_unallocated_columns_being_dealloced:
[----:B------:R-:W-:Y:S05]  /*9c20*/  BPT.TRAP 0x1 ;  /* 0x000000040000795c */ /* 0x000fea0000300000 */
[----:B------:R-:W-:-:S04]  /*9c30*/  HFMA2 R3, -RZ, RZ, 0, 0 ;  /* 0x00000000ff037431 */ /* 0x000fc800000001ff */
[----:B------:R-:W-:Y:S05]  /*9c40*/  RET.REL.NODEC R2 `(_ZN7cutlass13device_kernelINS_4gemm6kernel13GemmUniversalIN4cute5tupleIJiiiiEEENS1_10collective13CollectiveMmaINS1_35MainloopSm100TmaUmmaWarpSpecializedILi5ELi2ELi4ENS5_IJNS4_1CILi2EEENSA_ILi4EEENSA_ILi1EEEEEEEENS5_IJNSA_ILi128EEESG_NSA_ILi64EEEEEENS_6half_tENS5_IJlSD_lEEESJ_SK_NS4_8TiledMMAINS4_8MMA_AtomIJNS4_26SM100_MMA_F16BF16_2x1SM_SSISJ_SJ_fLi128ELi128ELNS4_4UMMA5MajorE0ELSP_0ELNSO_7ScaleInE0ELSQ_0EEEEEENS4_6LayoutINS5_IJSD_SD_SD_EEENS5_IJNSA_ILi0EEESV_SV_EEEEENS5_IJNS4_10UnderscoreESY_SY_EEEEENS4_28SM100_TMA_2SM_LOAD_MULTICASTENS4_14ComposedLayoutINS4_7SwizzleILi3ELi4ELi3EEENS4_18smem_ptr_flag_bitsILi16EEENST_INS5_IJNSA_ILi8EEESH_EEENS5_IJSH_SD_EEEEEEEvNS4_8identityENS4_18SM100_TMA_2SM_LOADES1B_vS1C_EENS_8epilogue10collective18CollectiveEpilogueINS1F_23Sm100TmaWarpSpecializedILi4ELi2ELi16ELb1ELb0EEEJNS5_IJSH_SG_SH_EEENS5_IJNST_ISH_SD_EENST_INS5_IJNSA_ILi16EEESB_EEENS5_IJSD_SH_EEEEEEEESJ_SK_SJ_SK_NS1F_6fusion15FusionCallbacksIS1J_NS1R_17LinearCombinationISJ_fSJ_fLNS_15FloatRoundStyleE2EEES1K_S1Q_JEEENS4_5SM1004TMEM4LOAD26SM100_TMEM_LOAD_32dp32b16xENS4_13SM90_TMA_LOADENS12_INS13_ILi1ELi4ELi3EEES16_NST_INS5_IJS17_S1M_EEENS5_IJS1M_SD_EEEEEEENS4_39AutoVectorizingCopyWithAssumedAlignmentILi128EEENS4_14SM90_TMA_STOREES26_S28_S28_EEEvvEEEEvNT_6ParamsE) ;  /* 0xffffff6002ec7950 */ /* 0x000fea0003c3ffff */
.L_x_199:
[----:B------:R-:W-:-:S00]  /*9c50*/  BRA `(.L_x_199) ;  /* 0xfffffffc00fc7947 */ /* 0x000fc0000383ffff */
[----:B------:R-:W-:-:S00]  /*9c60*/  NOP ;  /* 0x0000000000007918 */ /* 0x000fc00000000000 */
        /* <DEDUP_REMOVED lines=9> */
.L_x_200:


//--------------------- .nv.global.init           --------------------------
	.section	.nv.global.init,"aw",@progbits
.nv.global.init:
	.type		$str$27,@object
	.size		$str$27,($str$28 - $str$27)
$str$27:
        /*0000*/ 	.byte	0x28, 0x61, 0x64, 0x64, 0x72, 0x65, 0x73, 0x73, 0x20, 0x26, 0x20, 0x6d, 0x61, 0x73, 0x6b, 0x29
        /*0010*/ 	.byte	0x20, 0x3d, 0x3d, 0x20, 0x30, 0x00
	.type		$str$28,@object
	.size		$str$28,($str$26 - $str$28)
$str$28:
        /*0016*/ 	.byte	0x2f, 0x74, 0x6d, 0x70, 0x2f, 0x63, 0x75, 0x74, 0x6c, 0x61, 0x73, 0x73, 0x5f, 0x73, 0x77, 0x65
        /*0026*/ 	.byte	0x65, 0x70, 0x5f, 0x73, 0x72, 0x63, 0x2f, 0x69, 0x6e, 0x63, 0x6c, 0x75, 0x64, 0x65, 0x2f, 0x63
        /*0036*/ 	.byte	0x75, 0x74, 0x65, 0x2f, 0x70, 0x6f, 0x69, 0x6e, 0x74, 0x65, 0x72, 0x5f, 0x66, 0x6c, 0x61, 0x67
        /*0046*/ 	.byte	0x67, 0x65, 0x64, 0x2e, 0x68, 0x70, 0x70, 0x00
	.type		$str$26,@object
	.size		$str$26,($str$25 - $str$26)
$str$26:
        /*004e*/ 	.byte	0x2f, 0x74, 0x6d, 0x70, 0x2f, 0x63, 0x75, 0x74, 0x6c, 0x61, 0x73, 0x73, 0x5f, 0x73, 0x77, 0x65
        /*005e*/ 	.byte	0x65, 0x70, 0x5f, 0x73, 0x72, 0x63, 0x2f, 0x69, 0x6e, 0x63, 0x6c, 0x75, 0x64, 0x65, 0x2f, 0x63
        /*006e*/ 	.byte	0x75, 0x74, 0x65, 0x2f, 0x61, 0x74, 0x6f, 0x6d, 0x2f, 0x63, 0x6f, 0x70, 0x79, 0x5f, 0x74, 0x72
        /*007e*/ 	.byte	0x61, 0x69, 0x74, 0x73, 0x5f, 0x73, 0x6d, 0x31, 0x30, 0x30, 0x2e, 0x68, 0x70, 0x70, 0x00
	.type		$str$25,@object
	.size		$str$25,(__unnamed_1 - $str$25)
$str$25:
        /*008d*/ 	.byte	0x28, 0x28, 0x75, 0x69, 0x6e, 0x74, 0x33, 0x32, 0x5f, 0x74, 0x28, 0x74, 0x68, 0x72, 0x65, 0x61
        /*009d*/ 	.byte	0x64, 0x49, 0x64, 0x78, 0x2e, 0x78, 0x29, 0x20, 0x2f, 0x20, 0x33, 0x32, 0x29, 0x20, 0x25, 0x20
        /*00ad*/ 	.byte	0x34, 0x29, 0x20, 0x3d, 0x3d, 0x20, 0x28, 0x28, 0x28, 0x74, 0x6d, 0x65, 0x6d, 0x5f, 0x61, 0x64
        /*00bd*/ 	.byte	0x64, 0x72, 0x20, 0x3e, 0x3e, 0x20, 0x31, 0x36, 0x29, 0x20, 0x2f, 0x20, 0x33, 0x32, 0x29, 0x20
        /*00cd*/ 	.byte	0x25, 0x20, 0x34, 0x29, 0x00
	.type		__unnamed_1,@object
	.size		__unnamed_1,(__unnamed_2 - __unnamed_1)
__unnamed_1:
        /*00d2*/ 	.byte	0x61, 0x75, 0x74, 0x6f, 0x20, 0x63, 0x75, 0x74, 0x65, 0x3a, 0x3a, 0x61, 0x73, 0x5f, 0x70, 0x6f
        /* <DEDUP_REMOVED lines=24> */
        /*0262*/ 	.byte	0x34, 0x38, 0x3e, 0x3e, 0x3e, 0x3e, 0x5d, 0x00
	.type		__unnamed_2,@object
	.size		__unnamed_2,(.L_2 - __unnamed_2)
__unnamed_2:
        /* <DEDUP_REMOVED lines=40> */
        /*04ea*/ 	.byte	0x3a, 0x3a, 0x43, 0x3c, 0x30, 0x3e, 0x3e, 0x3e, 0x3e, 0x5d, 0x00
.L_2:


//--------------------- .nv.shared._ZN7cutlass13device_kernelINS_4gemm6kernel13GemmUniversalIN4cute5tupleIJiiiiEEENS1_10collective13CollectiveMmaINS1_35MainloopSm100TmaUmmaWarpSpecializedILi5ELi2ELi4ENS5_IJNS4_1CILi2EEENSA_ILi4EEENSA_ILi1EEEEEEEENS5_IJNSA_ILi128EEESG_NSA_ILi64EEEEEENS_6half_tENS5_IJlSD_lEEESJ_SK_NS4_8TiledMMAINS4_8MMA_AtomIJNS4_26SM100_MMA_F16BF16_2x1SM_SSISJ_SJ_fLi128ELi128ELNS4_4UMMA5MajorE0ELSP_0ELNSO_7ScaleInE0ELSQ_0EEEEEENS4_6LayoutINS5_IJSD_SD_SD_EEENS5_IJNSA_ILi0EEESV_SV_EEEEENS5_IJNS4_10UnderscoreESY_SY_EEEEENS4_28SM100_TMA_2SM_LOAD_MULTICASTENS4_14ComposedLayoutINS4_7SwizzleILi3ELi4ELi3EEENS4_18smem_ptr_flag_bitsILi16EEENST_INS5_IJNSA_ILi8EEESH_EEENS5_IJSH_SD_EEEEEEEvNS4_8identityENS4_18SM100_TMA_2SM_LOADES1B_vS1C_EENS_8epilogue10collective18CollectiveEpilogueINS1F_23Sm100TmaWarpSpecializedILi4ELi2ELi16ELb1ELb0EEEJNS5_IJSH_SG_SH_EEENS5_IJNST_ISH_SD_EENST_INS5_IJNSA_ILi16EEESB_EEENS5_IJSD_SH_EEEEEEEESJ_SK_SJ_SK_NS1F_6fusion15FusionCallbacksIS1J_NS1R_17LinearCombinationISJ_fSJ_fLNS_15FloatRoundStyleE2EEES1K_S1Q_JEEENS4_5SM1004TMEM4LOAD26SM100_TMEM_LOAD_32dp32b16xENS4_13SM90_TMA_LOADENS12_INS13_ILi1ELi4ELi3EEES16_NST_INS5_IJS17_S1M_EEENS5_IJS1M_SD_EEEEEEENS4_39AutoVectorizingCopyWithAssumedAlignmentILi128EEENS4_14SM90_TMA_STOREES26_S28_S28_EEEvvEEEEvNT_6ParamsE --------------------------
	.section	.nv.shared._ZN7cutlass13device_kernelINS_4gemm6kernel13GemmUniversalIN4cute5tupleIJiiiiEEENS1_10collective13CollectiveMmaINS1_35MainloopSm100TmaUmmaWarpSpecializedILi5ELi2ELi4ENS5_IJNS4_1CILi2EEENSA_ILi4EEENSA_ILi1EEEEEEEENS5_IJNSA_ILi128EEESG_NSA_ILi64EEEEEENS_6half_tENS5_IJlSD_lEEESJ_SK_NS4_8TiledMMAINS4_8MMA_AtomIJNS4_26SM100_MMA_F16BF16_2x1SM_SSISJ_SJ_fLi128ELi128ELNS4_4UMMA5MajorE0ELSP_0ELNSO_7ScaleInE0ELSQ_0EEEEEENS4_6LayoutINS5_IJSD_SD_SD_EEENS5_IJNSA_ILi0EEESV_SV_EEEEENS5_IJNS4_10UnderscoreESY_SY_EEEEENS4_28SM100_TMA_2SM_LOAD_MULTICASTENS4_14ComposedLayoutINS4_7SwizzleILi3ELi4ELi3EEENS4_18smem_ptr_flag_bitsILi16EEENST_INS5_IJNSA_ILi8EEESH_EEENS5_IJSH_SD_EEEEEEEvNS4_8identityENS4_18SM100_TMA_2SM_LOADES1B_vS1C_EENS_8epilogue10collective18CollectiveEpilogueINS1F_23Sm100TmaWarpSpecializedILi4ELi2ELi16ELb1ELb0EEEJNS5_IJSH_SG_SH_EEENS5_IJNST_ISH_SD_EENST_INS5_IJNSA_ILi16EEESB_EEENS5_IJSD_SH_EEEEEEEESJ_SK_SJ_SK_NS1F_6fusion15FusionCallbacksIS1J_NS1R_17LinearCombinationISJ_fSJ_fLNS_15FloatRoundStyleE2EEES1K_S1Q_JEEENS4_5SM1004TMEM4LOAD26SM100_TMEM_LOAD_32dp32b16xENS4_13SM90_TMA_LOADENS12_INS13_ILi1ELi4ELi3EEES16_NST_INS5_IJS17_S1M_EEENS5_IJS1M_SD_EEEEEEENS4_39AutoVectorizingCopyWithAssumedAlignmentILi128EEENS4_14SM90_TMA_STOREES26_S28_S28_EEEvvEEEEvNT_6ParamsE,"aw",@nobits
	.sectionflags	@""
	.align	16
	.zero		1024


//--------------------- .nv.shared.reserved.0     --------------------------
	.section	.nv.shared.reserved.0,"aw",@nobits
	.weak		__nv_reservedSMEM_offset_0_alias
	.size		__nv_reservedSMEM_offset_0_alias, 0, 64
	.other		__nv_reservedSMEM_offset_0_alias,@"STO_CUDA_RESERVED_SHARED STV_DEFAULT"
__nv_reservedSMEM_offset_0_alias:
	.zero		0
.nv.shared.reserved.0:
	.zero		64
	.weak		__nv_reservedSMEM_tcgen05_partition
	.type		__nv_reservedSMEM_tcgen05_partition,@object
	.size		__nv_reservedSMEM_tcgen05_partition,(.L_0 - __nv_reservedSMEM_tcgen05_partition)
__nv_reservedSMEM_tcgen05_partition:
	.zero		32
.L_0:


//--------------------- .nv.global                --------------------------
	.section	.nv.global,"aw",@nobits
.nv.global:
	.type		_ZN40_INTERNAL_36626b5f_4_k_cu_91e84c72_385624cute1_E,@object
	.size		_ZN40_INTERNAL_36626b5f_4_k_cu_91e84c72_385624cute1_E,(_ZN40_INTERNAL_36626b5f_4_k_cu_91e84c72_385624cuda3std3__45__cpo6cbeginE - _ZN40_INTERNAL_36626b5f_4_k_cu_91e84c72_385624cute1_E)
_ZN40_INTERNAL_36626b5f_4_k_cu_91e84c72_385624cute1_E:
	.zero		1
	.type		_ZN40_INTERNAL_36626b5f_4_k_cu_91e84c72_385624cuda3std3__45__cpo6cbeginE,@object
	.size		_ZN40_INTERNAL_36626b5f_4_k_cu_91e84c72_385624cuda3std3__45__cpo6cbeginE,(_ZN40_INTERNAL_36626b5f_4_k_cu_91e84c72_385624cuda3std3__48in_placeE - _ZN40_INTERNAL_36626b5f_4_k_cu_91e84c72_385624cuda3std3__45__cpo6cbeginE)
_ZN40_INTERNAL_36626b5f_4_k_cu_91e84c72_385624cuda3std3__45__cpo6cbeginE:
	.zero		1
	.type		_ZN40_INTERNAL_36626b5f_4_k_cu_91e84c72_385624cuda3std3__48in_placeE,@object
	.size		_ZN40_INTERNAL_36626b5f_4_k_cu_91e84c72_385624cuda3std3__48in_placeE,(_ZN40_INTERNAL_36626b5f_4_k_cu_91e84c72_385624cuda3std6ranges3__45__cpo9iter_moveE - _ZN40_INTERNAL_36626b5f_4_k_cu_91e84c72_385624cuda3std3__48in_placeE)
_ZN40_INTERNAL_36626b5f_4_k_cu_91e84c72_385624cuda3std3__48in_placeE:
	.zero		1
	.type		_ZN40_INTERNAL_36626b5f_4_k_cu_91e84c72_385624cuda3std6ranges3__45__cpo9iter_moveE,@object
	.size		_ZN40_INTERNAL_36626b5f_4_k_cu_91e84c72_385624cuda3std6ranges3__45__cpo9iter_moveE,(_ZN40_INTERNAL_36626b5f_4_k_cu_91e84c72_385624cuda3std3__45__cpo5beginE - _ZN40_INTERNAL_36626b5f_4_k_cu_91e84c72_385624cuda3std6ranges3__45__cpo9iter_moveE)
_ZN40_INTERNAL_36626b5f_4_k_cu_91e84c72_385624cuda3std6ranges3__45__cpo9iter_moveE:
	.zero		1
	.type		_ZN40_INTERNAL_36626b5f_4_k_cu_91e84c72_385624cuda3std3__45__cpo5beginE,@object
	.size		_ZN40_INTERNAL_36626b5f_4_k_cu_91e84c72_385624cuda3std3__45__cpo5beginE,(_ZN40_INTERNAL_36626b5f_4_k_cu_91e84c72_385624cuda3std3__442_GLOBAL__N__36626b5f_4_k_cu_91e84c72_385626ignoreE - _ZN40_INTERNAL_36626b5f_4_k_cu_91e84c72_385624cuda3std3__45__cpo5beginE)
_ZN40_INTERNAL_36626b5f_4_k_cu_91e84c72_385624cuda3std3__45__cpo5beginE:
	.zero		1
	.type		_ZN40_INTERNAL_36626b5f_4_k_cu_91e84c72_385624cuda3std3__442_GLOBAL__N__36626b5f_4_k_cu_91e84c72_385626ignoreE,@object
	.size		_ZN40_INTERNAL_36626b5f_4_k_cu_91e84c72_385624cuda3std3__442_GLOBAL__N__36626b5f_4_k_cu_91e84c72_385626ignoreE,(_ZN40_INTERNAL_36626b5f_4_k_cu_91e84c72_385624cute7productE - _ZN40_INTERNAL_36626b5f_4_k_cu_91e84c72_385624cuda3std3__442_GLOBAL__N__36626b5f_4_k_cu_91e84c72_385626ignoreE)
_ZN40_INTERNAL_36626b5f_4_k_cu_91e84c72_385624cuda3std3__442_GLOBAL__N__36626b5f_4_k_cu_91e84c72_385626ignoreE:
	.zero		1
	.type		_ZN40_INTERNAL_36626b5f_4_k_cu_91e84c72_385624cute7productE,@object
	.size		_ZN40_INTERNAL_36626b5f_4_k_cu_91e84c72_385624cute7productE,(_ZN40_INTERNAL_36626b5f_4_k_cu_91e84c72_385624cuda3std3__45__cpo3endE - _ZN40_INTERNAL_36626b5f_4_k_cu_91e84c72_385624cute7productE)
_ZN40_INTERNAL_36626b5f_4_k_cu_91e84c72_385624cute7productE:
	.zero		1
	.type		_ZN40_INTERNAL_36626b5f_4_k_cu_91e84c72_385624cuda3std3__45__cpo3endE,@object
	.size		_ZN40_INTERNAL_36626b5f_4_k_cu_91e84c72_385624cuda3std3__45__cpo3endE,(_ZN40_INTERNAL_36626b5f_4_k_cu_91e84c72_385624cuda3std3__419piecewise_constructE - _ZN40_INTERNAL_36626b5f_4_k_cu_91e84c72_385624cuda3std3__45__cpo3endE)
_ZN40_INTERNAL_36626b5f_4_k_cu_91e84c72_385624cuda3std3__45__cpo3endE:
	.zero		1
	.type		_ZN40_INTERNAL_36626b5f_4_k_cu_91e84c72_385624cuda3std3__419piecewise_constructE,@object
	.size		_ZN40_INTERNAL_36626b5f_4_k_cu_91e84c72_385624cuda3std3__419piecewise_constructE,(_ZN40_INTERNAL_36626b5f_4_k_cu_91e84c72_385624cuda3std3__45__cpo4cendE - _ZN40_INTERNAL_36626b5f_4_k_cu_91e84c72_385624cuda3std3__419piecewise_constructE)
_ZN40_INTERNAL_36626b5f_4_k_cu_91e84c72_385624cuda3std3__419piecewise_constructE:
	.zero		1
	.type		_ZN40_INTERNAL_36626b5f_4_k_cu_91e84c72_385624cuda3std3__45__cpo4cendE,@object
	.size		_ZN40_INTERNAL_36626b5f_4_k_cu_91e84c72_385624cuda3std3__45__cpo4cendE,(_ZN40_INTERNAL_36626b5f_4_k_cu_91e84c72_385624cuda3std6ranges3__45__cpo4swapE - _ZN40_INTERNAL_36626b5f_4_k_cu_91e84c72_385624cuda3std3__45__cpo4cendE)
_ZN40_INTERNAL_36626b5f_4_k_cu_91e84c72_385624cuda3std3__45__cpo4cendE:
	.zero		1
	.type		_ZN40_INTERNAL_36626b5f_4_k_cu_91e84c72_385624cuda3std6ranges3__45__cpo4swapE,@object
	.size		_ZN40_INTERNAL_36626b5f_4_k_cu_91e84c72_385624cuda3std6ranges3__45__cpo4swapE,(.L_10 - _ZN40_INTERNAL_36626b5f_4_k_cu_91e84c72_385624cuda3std6ranges3__45__cpo4swapE)
_ZN40_INTERNAL_36626b5f_4_k_cu_91e84c72_385624cuda3std6ranges3__45__cpo4swapE:
	.zero		1
.L_10:


//--------------------- .nv.constant0._ZN7cutlass13device_kernelINS_4gemm6kernel13GemmUniversalIN4cute5tupleIJiiiiEEENS1_10collective13CollectiveMmaINS1_35MainloopSm100TmaUmmaWarpSpecializedILi5ELi2ELi4ENS5_IJNS4_1CILi2EEENSA_ILi4EEENSA_ILi1EEEEEEEENS5_IJNSA_ILi128EEESG_NSA_ILi64EEEEEENS_6half_tENS5_IJlSD_lEEESJ_SK_NS4_8TiledMMAINS4_8MMA_AtomIJNS4_26SM100_MMA_F16BF16_2x1SM_SSISJ_SJ_fLi128ELi128ELNS4_4UMMA5MajorE0ELSP_0ELNSO_7ScaleInE0ELSQ_0EEEEEENS4_6LayoutINS5_IJSD_SD_SD_EEENS5_IJNSA_ILi0EEESV_SV_EEEEENS5_IJNS4_10UnderscoreESY_SY_EEEEENS4_28SM100_TMA_2SM_LOAD_MULTICASTENS4_14ComposedLayoutINS4_7SwizzleILi3ELi4ELi3EEENS4_18smem_ptr_flag_bitsILi16EEENST_INS5_IJNSA_ILi8EEESH_EEENS5_IJSH_SD_EEEEEEEvNS4_8identityENS4_18SM100_TMA_2SM_LOADES1B_vS1C_EENS_8epilogue10collective18CollectiveEpilogueINS1F_23Sm100TmaWarpSpecializedILi4ELi2ELi16ELb1ELb0EEEJNS5_IJSH_SG_SH_EEENS5_IJNST_ISH_SD_EENST_INS5_IJNSA_ILi16EEESB_EEENS5_IJSD_SH_EEEEEEEESJ_SK_SJ_SK_NS1F_6fusion15FusionCallbacksIS1J_NS1R_17LinearCombinationISJ_fSJ_fLNS_15FloatRoundStyleE2EEES1K_S1Q_JEEENS4_5SM1004TMEM4LOAD26SM100_TMEM_LOAD_32dp32b16xENS4_13SM90_TMA_LOADENS12_INS13_ILi1ELi4ELi3EEES16_NST_INS5_IJS17_S1M_EEENS5_IJS1M_SD_EEEEEEENS4_39AutoVectorizingCopyWithAssumedAlignmentILi128EEENS4_14SM90_TMA_STOREES26_S28_S28_EEEvvEEEEvNT_6ParamsE --------------------------
	.section	.nv.constant0._ZN7cutlass13device_kernelINS_4gemm6kernel13GemmUniversalIN4cute5tupleIJiiiiEEENS1_10collective13CollectiveMmaINS1_35MainloopSm100TmaUmmaWarpSpecializedILi5ELi2ELi4ENS5_IJNS4_1CILi2EEENSA_ILi4EEENSA_ILi1EEEEEEEENS5_IJNSA_ILi128EEESG_NSA_ILi64EEEEEENS_6half_tENS5_IJlSD_lEEESJ_SK_NS4_8TiledMMAINS4_8MMA_AtomIJNS4_26SM100_MMA_F16BF16_2x1SM_SSISJ_SJ_fLi128ELi128ELNS4_4UMMA5MajorE0ELSP_0ELNSO_7ScaleInE0ELSQ_0EEEEEENS4_6LayoutINS5_IJSD_SD_SD_EEENS5_IJNSA_ILi0EEESV_SV_EEEEENS5_IJNS4_10UnderscoreESY_SY_EEEEENS4_28SM100_TMA_2SM_LOAD_MULTICASTENS4_14ComposedLayoutINS4_7SwizzleILi3ELi4ELi3EEENS4_18smem_ptr_flag_bitsILi16EEENST_INS5_IJNSA_ILi8EEESH_EEENS5_IJSH_SD_EEEEEEEvNS4_8identityENS4_18SM100_TMA_2SM_LOADES1B_vS1C_EENS_8epilogue10collective18CollectiveEpilogueINS1F_23Sm100TmaWarpSpecializedILi4ELi2ELi16ELb1ELb0EEEJNS5_IJSH_SG_SH_EEENS5_IJNST_ISH_SD_EENST_INS5_IJNSA_ILi16EEESB_EEENS5_IJSD_SH_EEEEEEEESJ_SK_SJ_SK_NS1F_6fusion15FusionCallbacksIS1J_NS1R_17LinearCombinationISJ_fSJ_fLNS_15FloatRoundStyleE2EEES1K_S1Q_JEEENS4_5SM1004TMEM4LOAD26SM100_TMEM_LOAD_32dp32b16xENS4_13SM90_TMA_LOADENS12_INS13_ILi1ELi4ELi3EEES16_NST_INS5_IJS17_S1M_EEENS5_IJS1M_SD_EEEEEEENS4_39AutoVectorizingCopyWithAssumedAlignmentILi128EEENS4_14SM90_TMA_STOREES26_S28_S28_EEEvvEEEEvNT_6ParamsE,"a",@progbits
	.sectionflags	@""
	.align	4
.nv.constant0._ZN7cutlass13device_kernelINS_4gemm6kernel13GemmUniversalIN4cute5tupleIJiiiiEEENS1_10collective13CollectiveMmaINS1_35MainloopSm100TmaUmmaWarpSpecializedILi5ELi2ELi4ENS5_IJNS4_1CILi2EEENSA_ILi4EEENSA_ILi1EEEEEEEENS5_IJNSA_ILi128EEESG_NSA_ILi64EEEEEENS_6half_tENS5_IJlSD_lEEESJ_SK_NS4_8TiledMMAINS4_8MMA_AtomIJNS4_26SM100_MMA_F16BF16_2x1SM_SSISJ_SJ_fLi128ELi128ELNS4_4UMMA5MajorE0ELSP_0ELNSO_7ScaleInE0ELSQ_0EEEEEENS4_6LayoutINS5_IJSD_SD_SD_EEENS5_IJNSA_ILi0EEESV_SV_EEEEENS5_IJNS4_10UnderscoreESY_SY_EEEEENS4_28SM100_TMA_2SM_LOAD_MULTICASTENS4_14ComposedLayoutINS4_7SwizzleILi3ELi4ELi3EEENS4_18smem_ptr_flag_bitsILi16EEENST_INS5_IJNSA_ILi8EEESH_EEENS5_IJSH_SD_EEEEEEEvNS4_8identityENS4_18SM100_TMA_2SM_LOADES1B_vS1C_EENS_8epilogue10collective18CollectiveEpilogueINS1F_23Sm100TmaWarpSpecializedILi4ELi2ELi16ELb1ELb0EEEJNS5_IJSH_SG_SH_EEENS5_IJNST_ISH_SD_EENST_INS5_IJNSA_ILi16EEESB_EEENS5_IJSD_SH_EEEEEEEESJ_SK_SJ_SK_NS1F_6fusion15FusionCallbacksIS1J_NS1R_17LinearCombinationISJ_fSJ_fLNS_15FloatRoundStyleE2EEES1K_S1Q_JEEENS4_5SM1004TMEM4LOAD26SM100_TMEM_LOAD_32dp32b16xENS4_13SM90_TMA_LOADENS12_INS13_ILi1ELi4ELi3EEES16_NST_INS5_IJS17_S1M_EEENS5_IJS1M_SD_EEEEEEENS4_39AutoVectorizingCopyWithAssumedAlignmentILi128EEENS4_14SM90_TMA_STOREES26_S28_S28_EEEvvEEEEvNT_6ParamsE:
	.zero		2944


//--------------------- SYMBOLS --------------------------

	.type		.nv.reservedSmem.offset0,@object
	.size		.nv.reservedSmem.offset0,0x4
	.type		.nv.reservedSmem.cap,@object
	.size		.nv.reservedSmem.cap,0x4
	.type		__assertfail,@function
